	.target	sm_90a

	.elftype	@"ET_EXEC"


//--------------------- .note.nv.tkinfo           --------------------------
	.section	.note.nv.tkinfo,"",@"SHT_NOTE"
	.sectionflags	@"SHF_NOTE_NV_TKINFO"
	.tkinfo
        /*0018*/ 	.word	0x00000002
        /*0030*/ 	.string	""
        /*0030*/ 	.string	"ptxas"
        /*0030*/ 	.string	"Cuda compilation tools, release 13.0, V13.0.88"
        /*0030*/ 	.string	"Build cuda_13.0.r13.0/compiler.36424714_0"
        /*0030*/ 	.string	"-v  -suppress-debug-info  -lineinfo  -arch sm_90a "



//--------------------- .note.nv.cuinfo           --------------------------
	.section	.note.nv.cuinfo,"",@"SHT_NOTE"
	.sectionflags	@"SHF_NOTE_NV_CUINFO"
        /*0018*/ 	.short	0x0002
        /*001a*/ 	.short	0x005a
        /*001c*/ 	.short	0x0082
	.zero		2


//--------------------- .nv.info                  --------------------------
	.section	.nv.info,"",@"SHT_CUDA_INFO"
	.align	4


	//----- nvinfo : EIATTR_REGCOUNT
	.align		4
        /*0000*/ 	.byte	0x04, 0x2f
        /*0002*/ 	.short	(.L_1 - .L_0)
	.align		4
.L_0:
        /*0004*/ 	.word	index@(gluon_wgmma)
        /*0008*/ 	.word	0x0000005a


	//----- nvinfo : EIATTR_FRAME_SIZE
	.align		4
.L_1:
        /*000c*/ 	.byte	0x04, 0x11
        /*000e*/ 	.short	(.L_3 - .L_2)
	.align		4
.L_2:
        /*0010*/ 	.word	index@(gluon_wgmma)
        /*0014*/ 	.word	0x00000000


	//----- nvinfo : EIATTR_MIN_STACK_SIZE
	.align		4
.L_3:
        /*0018*/ 	.byte	0x04, 0x12
        /*001a*/ 	.short	(.L_5 - .L_4)
	.align		4
.L_4:
        /*001c*/ 	.word	index@(gluon_wgmma)
        /*0020*/ 	.word	0x00000000
.L_5:


//--------------------- .nv.compat                --------------------------
	.section	.nv.compat,"",@"SHT_CUDA_COMPAT_INFO"
	.align	4
        /*0000*/ 	.byte	0x02, 0x09, 0x01, 0x00, 0x02, 0x02, 0x04, 0x00, 0x02, 0x05, 0x05, 0x00, 0x03, 0x07, 0x01, 0x01
        /*0010*/ 	.byte	0x02, 0x03, 0x03, 0x00, 0x02, 0x06, 0x01, 0x00, 0x04, 0x0b, 0x08, 0x00, 0x00, 0x00, 0x00, 0x00
        /*0020*/ 	.byte	0x00, 0x00, 0x00, 0x00


//--------------------- .nv.info.gluon_wgmma      --------------------------
	.section	.nv.info.gluon_wgmma,"",@"SHT_CUDA_INFO"
	.sectionflags	@""
	.align	4


	//----- nvinfo : EIATTR_CUDA_API_VERSION
	.align		4
        /*0000*/ 	.byte	0x04, 0x37
        /*0002*/ 	.short	(.L_7 - .L_6)
.L_6:
        /*0004*/ 	.word	0x00000082


	//----- nvinfo : EIATTR_KPARAM_INFO
	.align		4
.L_7:
        /*0008*/ 	.byte	0x04, 0x17
        /*000a*/ 	.short	(.L_9 - .L_8)
.L_8:
        /*000c*/ 	.word	0x00000000
        /*0010*/ 	.short	0x000a
        /*0012*/ 	.short	0x0048
        /*0014*/ 	.byte	0x00, 0xf4, 0x21, 0x00


	//----- nvinfo : EIATTR_KPARAM_INFO
	.align		4
.L_9:
        /*0018*/ 	.byte	0x04, 0x17
        /*001a*/ 	.short	(.L_11 - .L_10)
.L_10:
        /*001c*/ 	.word	0x00000000
        /*0020*/ 	.short	0x0009
        /*0022*/ 	.short	0x0040
        /*0024*/ 	.byte	0x00, 0xf4, 0x21, 0x00


	//----- nvinfo : EIATTR_KPARAM_INFO
	.align		4
.L_11:
        /*0028*/ 	.byte	0x04, 0x17
        /*002a*/ 	.short	(.L_13 - .L_12)
.L_12:
        /*002c*/ 	.word	0x00000000
        /*0030*/ 	.short	0x0008
        /*0032*/ 	.short	0x0038
        /*0034*/ 	.byte	0x00, 0xf0, 0x21, 0x00


	//----- nvinfo : EIATTR_KPARAM_INFO
	.align		4
.L_13:
        /*0038*/ 	.byte	0x04, 0x17
        /*003a*/ 	.short	(.L_15 - .L_14)
.L_14:
        /*003c*/ 	.word	0x00000000
        /*0040*/ 	.short	0x0007
        /*0042*/ 	.short	0x0030
        /*0044*/ 	.byte	0x00, 0xf0, 0x21, 0x00


	//----- nvinfo : EIATTR_KPARAM_INFO
	.align		4
.L_15:
        /*0048*/ 	.byte	0x04, 0x17
        /*004a*/ 	.short	(.L_17 - .L_16)
.L_16:
        /*004c*/ 	.word	0x00000000
        /*0050*/ 	.short	0x0006
        /*0052*/ 	.short	0x0028
        /*0054*/ 	.byte	0x00, 0xf0, 0x21, 0x00


	//----- nvinfo : EIATTR_KPARAM_INFO
	.align		4
.L_17:
        /*0058*/ 	.byte	0x04, 0x17
        /*005a*/ 	.short	(.L_19 - .L_18)
.L_18:
        /*005c*/ 	.word	0x00000000
        /*0060*/ 	.short	0x0005
        /*0062*/ 	.short	0x0020
        /*0064*/ 	.byte	0x00, 0xf0, 0x11, 0x00


	//----- nvinfo : EIATTR_KPARAM_INFO
	.align		4
.L_19:
        /*0068*/ 	.byte	0x04, 0x17
        /*006a*/ 	.short	(.L_21 - .L_20)
.L_20:
        /*006c*/ 	.word	0x00000000
        /*0070*/ 	.short	0x0004
        /*0072*/ 	.short	0x001c
        /*0074*/ 	.byte	0x00, 0xf0, 0x11, 0x00


	//----- nvinfo : EIATTR_KPARAM_INFO
	.align		4
.L_21:
        /*0078*/ 	.byte	0x04, 0x17
        /*007a*/ 	.short	(.L_23 - .L_22)
.L_22:
        /*007c*/ 	.word	0x00000000
        /*0080*/ 	.short	0x0003
        /*0082*/ 	.short	0x0018
        /*0084*/ 	.byte	0x00, 0xf0, 0x11, 0x00


	//----- nvinfo : EIATTR_KPARAM_INFO
	.align		4
.L_23:
        /*0088*/ 	.byte	0x04, 0x17
        /*008a*/ 	.short	(.L_25 - .L_24)
.L_24:
        /*008c*/ 	.word	0x00000000
        /*0090*/ 	.short	0x0002
        /*0092*/ 	.short	0x0010
        /*0094*/ 	.byte	0x00, 0xf4, 0x21, 0x00


	//----- nvinfo : EIATTR_KPARAM_INFO
	.align		4
.L_25:
        /*0098*/ 	.byte	0x04, 0x17
        /*009a*/ 	.short	(.L_27 - .L_26)
.L_26:
        /*009c*/ 	.word	0x00000000
        /*00a0*/ 	.short	0x0001
        /*00a2*/ 	.short	0x0008
        /*00a4*/ 	.byte	0x00, 0xf4, 0x21, 0x00


	//----- nvinfo : EIATTR_KPARAM_INFO
	.align		4
.L_27:
        /*00a8*/ 	.byte	0x04, 0x17
        /*00aa*/ 	.short	(.L_29 - .L_28)
.L_28:
        /*00ac*/ 	.word	0x00000000
        /*00b0*/ 	.short	0x0000
        /*00b2*/ 	.short	0x0000
        /*00b4*/ 	.byte	0x00, 0xf4, 0x21, 0x00


	//----- nvinfo : EIATTR_SPARSE_MMA_MASK
	.align		4
.L_29:
        /*00b8*/ 	.byte	0x03, 0x50
        /*00ba*/ 	.short	0x0000


	//----- nvinfo : EIATTR_MAXREG_COUNT
	.align		4
        /*00bc*/ 	.byte	0x03, 0x1b
        /*00be*/ 	.short	0x00ff


	//----- nvinfo : EIATTR_NUM_BARRIERS
	.align		4
        /*00c0*/ 	.byte	0x02, 0x4c
        /*00c2*/ 	.byte	0x01
	.zero		1


	//----- nvinfo : EIATTR_MERCURY_ISA_VERSION
	.align		4
        /*00c4*/ 	.byte	0x03, 0x5f
        /*00c6*/ 	.short	0x0101


	//----- nvinfo : EIATTR_INT_WARP_WIDE_INSTR_OFFSETS
	.align		4
        /*00c8*/ 	.byte	0x04, 0x31
        /*00ca*/ 	.short	(.L_31 - .L_30)


	//   ....[0]....
.L_30:
        /*00cc*/ 	.word	0x00001320


	//   ....[1]....
        /*00d0*/ 	.word	0x00001340


	//   ....[2]....
        /*00d4*/ 	.word	0x00001350


	//   ....[3]....
        /*00d8*/ 	.word	0x00001360


	//   ....[4]....
        /*00dc*/ 	.word	0x00001470


	//   ....[5]....
        /*00e0*/ 	.word	0x00001980


	//   ....[6]....
        /*00e4*/ 	.word	0x00001990


	//   ....[7]....
        /*00e8*/ 	.word	0x00001a10


	//   ....[8]....
        /*00ec*/ 	.word	0x00001a20


	//   ....[9]....
        /*00f0*/ 	.word	0x000021c0


	//   ....[10]....
        /*00f4*/ 	.word	0x000021d0


	//----- nvinfo : EIATTR_COOP_GROUP_MASK_REGIDS
	.align		4
.L_31:
        /*00f8*/ 	.byte	0x04, 0x29
        /*00fa*/ 	.short	(.L_33 - .L_32)


	//   ....[0]....
.L_32:
        /*00fc*/ 	.word	0xffffffff


	//   ....[1]....
        /*0100*/ 	.word	0xffffffff


	//   ....[2]....
        /*0104*/ 	.word	0xffffffff


	//----- nvinfo : EIATTR_COOP_GROUP_INSTR_OFFSETS
	.align		4
.L_33:
        /*0108*/ 	.byte	0x04, 0x28
        /*010a*/ 	.short	(.L_35 - .L_34)


	//   ....[0]....
.L_34:
        /*010c*/ 	.word	0x00000150


	//   ....[1]....
        /*0110*/ 	.word	0x00000700


	//   ....[2]....
        /*0114*/ 	.word	0x00000cf0


	//----- nvinfo : EIATTR_MBARRIER_INSTR_OFFSETS
	.align		4
.L_35:
        /*0118*/ 	.byte	0x04, 0x39
        /*011a*/ 	.short	(.L_37 - .L_36)


	//   ....[0]....
.L_36:
        /*011c*/ 	.word	0x000014d0
        /*0120*/ 	.word	0x000000ff
        /*0124*/ 	.word	0x00040000
        /*0128*/ 	.short	0x0100
        /*012a*/ 	.byte	0x0c
	.zero		1


	//   ....[1]....
        /*012c*/ 	.word	0x00001650
        /*0130*/ 	.word	0x000000ff
        /*0134*/ 	.word	0x00040008
        /*0138*/ 	.short	0x0100
        /*013a*/ 	.byte	0x0c
	.zero		1


	//   ....[2]....
        /*013c*/ 	.word	0x00001670
        /*0140*/ 	.word	0x000000ff
        /*0144*/ 	.word	0x00040010
        /*0148*/ 	.short	0x0100
        /*014a*/ 	.byte	0x0c
	.zero		1


	//   ....[3]....
        /*014c*/ 	.word	0x00001690
        /*0150*/ 	.word	0x000000ff
        /*0154*/ 	.word	0x00040018
        /*0158*/ 	.short	0x0100
        /*015a*/ 	.byte	0x0c
	.zero		1


	//   ....[4]....
        /*015c*/ 	.word	0x00001ae0
        /*0160*/ 	.word	0x000000ff
        /*0164*/ 	.word	0x00040000
        /*0168*/ 	.short	0x010a
        /*016a*/ 	.byte	0x07
	.zero		1


	//   ....[5]....
        /*016c*/ 	.word	0x00001f50
        /*0170*/ 	.word	0x000000ff
        /*0174*/ 	.word	0x00040000
        /*0178*/ 	.short	0x0108
        /*017a*/ 	.byte	0x0c
	.zero		1


	//   ....[6]....
        /*017c*/ 	.word	0x00002070
        /*0180*/ 	.word	0x000000ff
        /*0184*/ 	.word	0x00040008
        /*0188*/ 	.short	0x0108
        /*018a*/ 	.byte	0x0c
	.zero		1


	//   ....[7]....
        /*018c*/ 	.word	0x00002150
        /*0190*/ 	.word	0x000000ff
        /*0194*/ 	.word	0x00040010
        /*0198*/ 	.short	0x0108
        /*019a*/ 	.byte	0x0c
	.zero		1


	//   ....[8]....
        /*019c*/ 	.word	0x000021e0
        /*01a0*/ 	.word	0x000000ff
        /*01a4*/ 	.word	0x00040018
        /*01a8*/ 	.short	0x0108
        /*01aa*/ 	.byte	0x0c
	.zero		1


	//   ....[9]....
        /*01ac*/ 	.word	0x00002310
        /*01b0*/ 	.word	0x000000ff
        /*01b4*/ 	.word	0x00040000
        /*01b8*/ 	.short	0x010a
        /*01ba*/ 	.byte	0x07
	.zero		1


	//----- nvinfo : EIATTR_NUM_MBARRIERS
	.align		4
.L_37:
        /*01bc*/ 	.byte	0x03, 0x38
        /*01be*/ 	.short	0x0004


	//----- nvinfo : EIATTR_EXIT_INSTR_OFFSETS
	.align		4
        /*01c0*/ 	.byte	0x04, 0x1c
        /*01c2*/ 	.short	(.L_39 - .L_38)


	//   ....[0]....
.L_38:
        /*01c4*/ 	.word	0x00002300


	//----- nvinfo : EIATTR_REQNTID
	.align		4
.L_39:
        /*01c8*/ 	.byte	0x04, 0x10
        /*01ca*/ 	.short	(.L_41 - .L_40)
.L_40:
        /*01cc*/ 	.word	0x00000100
        /*01d0*/ 	.word	0x00000001
        /*01d4*/ 	.word	0x00000001


	//----- nvinfo : EIATTR_CRS_STACK_SIZE
	.align		4
.L_41:
        /*01d8*/ 	.byte	0x04, 0x1e
        /*01da*/ 	.short	(.L_43 - .L_42)
.L_42:
        /*01dc*/ 	.word	0x00000000


	//----- nvinfo : EIATTR_CBANK_PARAM_SIZE
	.align		4
.L_43:
        /*01e0*/ 	.byte	0x03, 0x19
        /*01e2*/ 	.short	0x0050


	//----- nvinfo : EIATTR_PARAM_CBANK
	.align		4
        /*01e4*/ 	.byte	0x04, 0x0a
        /*01e6*/ 	.short	(.L_45 - .L_44)
	.align		4
.L_44:
        /*01e8*/ 	.word	index@(.nv.constant0.gluon_wgmma)
        /*01ec*/ 	.short	0x0210
        /*01ee*/ 	.short	0x0050


	//----- nvinfo : EIATTR_SW_WAR
	.align		4
.L_45:
        /*01f0*/ 	.byte	0x04, 0x36
        /*01f2*/ 	.short	(.L_47 - .L_46)
.L_46:
        /*01f4*/ 	.word	0x00000008
.L_47:


//--------------------- .nv.callgraph             --------------------------
	.section	.nv.callgraph,"",@"SHT_CUDA_CALLGRAPH"
	.align	4
	.sectionentsize	8
	.align		4
        /*0000*/ 	.word	0x00000000
	.align		4
        /*0004*/ 	.word	0xffffffff
	.align		4
        /*0008*/ 	.word	0x00000000
	.align		4
        /*000c*/ 	.word	0xfffffffe
	.align		4
        /*0010*/ 	.word	0x00000000
	.align		4
        /*0014*/ 	.word	0xfffffffd
	.align		4
        /*0018*/ 	.word	0x00000000
	.align		4
        /*001c*/ 	.word	0xfffffffc


//--------------------- .text.gluon_wgmma         --------------------------
	.section	.text.gluon_wgmma,"ax",@progbits
	.align	128
        .global         gluon_wgmma
        .type           gluon_wgmma,@function
        .size           gluon_wgmma,(.L_x_52 - gluon_wgmma)
        .other          gluon_wgmma,@"STO_CUDA_ENTRY STV_DEFAULT"
gluon_wgmma:
.text.gluon_wgmma:
[----:B------:R-:W-:Y:S01]  /*0000*/  LDC R1, c[0x0][0x28] ;  /* 0x00000a00ff017b82 */ /* 0x000fe20000000800 */
[----:B------:R-:W1:Y:S07]  /*0010*/  S2R R0, SR_TID.X ;  /* 0x0000000000007919 */ /* 0x000e6e0000002100 */
[----:B------:R-:W2:Y:S01]  /*0020*/  S2UR UR4, SR_CgaCtaId ;  /* 0x00000000000479c3 */ /* 0x000ea20000008800 */
[----:B------:R-:W-:Y:S01]  /*0030*/  UMOV UR12, 0x400 ;  /* 0x00000400000c7882 */ /* 0x000fe20000000000 */
[----:B------:R-:W-:Y:S01]  /*0040*/  ULDC UR6, c[0x0][0xc] ;  /* 0x0000030000067ab9 */ /* 0x000fe20000000800 */
[----:B------:R-:W-:Y:S01]  /*0050*/  ULDC.64 UR18, c[0x0][0x250] ;  /* 0x0000940000127ab9 */ /* 0x000fe20000000a00 */
[----:B------:R-:W-:Y:S04]  /*0060*/  BSSY B0, `(.L_x_0) ;  /* 0x000001f000007945 */ /* 0x000fe80003800000 */
[----:B------:R-:W3:Y:S08]  /*0070*/  LDC R4, c[0x0][0x228] ;  /* 0x00008a00ff047b82 */ /* 0x000ef00000000800 */
[----:B------:R-:W4:Y:S08]  /*0080*/  LDC R13, c[0x0][0x230] ;  /* 0x00008c00ff0d7b82 */ /* 0x000f300000000800 */
[----:B------:R-:W-:Y:S01]  /*0090*/  S2UR UR32, SR_CTAID.Y ;  /* 0x00000000002079c3 */ /* 0x000fe20000002600 */
[----:B--2---:R-:W-:-:S03]  /*00a0*/  ULEA UR12, UR4, UR12, 0x18 ;  /* 0x0000000c040c7291 */ /* 0x004fc6000f8ec03f */
[----:B------:R-:W-:Y:S01]  /*00b0*/  ULDC UR4, c[0x0][0x10] ;  /* 0x0000040000047ab9 */ /* 0x000fe20000000800 */
[----:B-1----:R-:W-:-:S03]  /*00c0*/  LOP3.LUT R6, R0, 0xff, RZ, 0xc0, !PT ;  /* 0x000000ff00067812 */ /* 0x002fc600078ec0ff */
[----:B------:R-:W1:Y:S01]  /*00d0*/  S2UR UR5, SR_CTAID.Z ;  /* 0x00000000000579c3 */ /* 0x000e620000002700 */
[----:B---3--:R-:W-:Y:S01]  /*00e0*/  VIADD R4, R4, 0xffffffff ;  /* 0xffffffff04047836 */ /* 0x008fe20000000000 */
[C---:B------:R-:W-:Y:S02]  /*00f0*/  ISETP.GE.U32.AND P0, PT, R6.reuse, 0x20, PT ;  /* 0x000000200600780c */ /* 0x040fe40003f06070 */
[C---:B------:R-:W-:Y:S02]  /*0100*/  ISETP.NE.U32.AND P2, PT, R6.reuse, RZ, PT ;  /* 0x000000ff0600720c */ /* 0x040fe40003f45070 */
[----:B------:R-:W-:Y:S02]  /*0110*/  LEA R12, R6, UR12, 0x2 ;  /* 0x0000000c060c7c11 */ /* 0x000fe4000f8e10ff */
[----:B------:R-:W2:Y:S01]  /*0120*/  S2UR UR33, SR_CTAID.X ;  /* 0x00000000002179c3 */ /* 0x000ea20000002500 */
[----:B----4-:R-:W-:-:S06]  /*0130*/  VIADD R9, R13, 0xffffffff ;  /* 0xffffffff0d097836 */ /* 0x010fcc0000000000 */
[----:B------:R3:W-:Y:S01]  /*0140*/  @!P0 STS [R12], RZ ;  /* 0x000000ff0c008388 */ /* 0x0007e20000000800 */
[----:B------:R-:W-:-:S03]  /*0150*/  NOP ;  /* 0x0000000000007918 */ /* 0x000fc60000000000 */
[----:B------:R3:W-:Y:S01]  /*0160*/  @!P2 STS [UR12+0x24], R4 ;  /* 0x00002404ff00a988 */ /* 0x0007e2000800080c */
[----:B-1----:R-:W-:-:S03]  /*0170*/  UIMAD UR4, UR5, UR4, UR32 ;  /* 0x00000004050472a4 */ /* 0x002fc6000f8e0220 */
[----:B------:R3:W-:Y:S01]  /*0180*/  @!P2 STS [UR12+0x20], R9 ;  /* 0x00002009ff00a988 */ /* 0x0007e2000800080c */
[----:B--2---:R-:W-:-:S04]  /*0190*/  UIMAD UR4, UR4, UR6, UR33 ;  /* 0x00000006040472a4 */ /* 0x004fc8000f8e0221 */
[----:B------:R-:W-:-:S03]  /*01a0*/  UIMAD UR5, UR4, 0x180, URZ ;  /* 0x00000180040578a4 */ /* 0x000fc6000f8e023f */
[----:B------:R-:W-:Y:S01]  /*01b0*/  UMOV UR4, URZ ;  /* 0x0000003f00047c82 */ /* 0x000fe20008000000 */
[----:B------:R-:W-:-:S04]  /*01c0*/  UIADD3 UR14, UP0, UR5, UR18, URZ ;  /* 0x00000012050e7290 */ /* 0x000fc8000ff1e03f */
[----:B------:R-:W-:Y:S01]  /*01d0*/  ULEA.HI.X.SX32 UR15, UR5, UR19, 0x1, UP0 ;  /* 0x00000013050f7291 */ /* 0x000fe200080f0e3f */
[----:B---3--:R-:W-:Y:S11]  /*01e0*/  @P2 BRA `(.L_x_1) ;  /* 0x0000000000182947 */ /* 0x008ff60003800000 */
[----:B------:R-:W1:Y:S01]  /*01f0*/  LDS R2, [UR12+0x8] ;  /* 0x0000080cff027984 */ /* 0x000e620008000800 */
[----:B------:R-:W2:Y:S01]  /*0200*/  LDC.64 R10, c[0x0][0x210] ;  /* 0x00008400ff0a7b82 */ /* 0x000ea20000000a00 */
[----:B------:R-:W-:Y:S02]  /*0210*/  IMAD.MOV.U32 R3, RZ, RZ, 0x70 ;  /* 0x00000070ff037424 */ /* 0x000fe400078e00ff */
[----:B--2---:R2:W-:Y:S03]  /*0220*/  STS.64 [UR12], R10 ;  /* 0x0000000aff007988 */ /* 0x0045e60008000a0c */
[----:B-1----:R-:W-:-:S05]  /*0230*/  LOP3.LUT R2, R2, 0x10, R3, 0xd8, !PT ;  /* 0x0000001002027812 */ /* 0x002fca00078ed803 */
[----:B------:R2:W-:Y:S02]  /*0240*/  STS [UR12+0x8], R2 ;  /* 0x00000802ff007988 */ /* 0x0005e4000800080c */
.L_x_1:
[----:B------:R-:W-:Y:S05]  /*0250*/  BSYNC B0 ;  /* 0x0000000000007941 */ /* 0x000fea0003800000 */
.L_x_0:
[----:B------:R-:W-:Y:S04]  /*0260*/  BSSY B0, `(.L_x_2) ;  /* 0x000000a000007945 */ /* 0x000fe80003800000 */
[----:B------:R-:W-:Y:S05]  /*0270*/  @P2 BRA `(.L_x_3) ;  /* 0x0000000000202947 */ /* 0x000fea0003800000 */
[----:B--2---:R-:W1:Y:S01]  /*0280*/  LDS R2, [UR12+0x34] ;  /* 0x0000340cff027984 */ /* 0x004e620008000800 */
[----:B------:R-:W-:Y:S02]  /*0290*/  IMAD.MOV.U32 R3, RZ, RZ, 0x3f000000 ;  /* 0x3f000000ff037424 */ /* 0x000fe400078e00ff */
[----:B------:R-:W-:Y:S01]  /*02a0*/  @!P2 IMAD.MOV.U32 R5, RZ, RZ, 0x7f ;  /* 0x0000007fff05a424 */ /* 0x000fe200078e00ff */
[----:B------:R-:W2:Y:S02]  /*02b0*/  @!P2 LDS R8, [UR12+0x38] ;  /* 0x0000380cff08a984 */ /* 0x000ea40008000800 */
[----:B-1----:R-:W-:Y:S02]  /*02c0*/  LOP3.LUT R2, R2, 0xff000000, R3, 0xb8, !PT ;  /* 0xff00000002027812 */ /* 0x002fe400078eb803 */
[----:B--2---:R-:W-:-:S03]  /*02d0*/  @!P2 LOP3.LUT R3, R8, 0xff, R5, 0xb8, !PT ;  /* 0x000000ff0803a812 */ /* 0x004fc600078eb805 */
[----:B------:R1:W-:Y:S04]  /*02e0*/  STS [UR12+0x34], R2 ;  /* 0x00003402ff007988 */ /* 0x0003e8000800080c */
[----:B------:R1:W-:Y:S02]  /*02f0*/  @!P2 STS [UR12+0x38], R3 ;  /* 0x00003803ff00a988 */ /* 0x0003e4000800080c */
.L_x_3:
[----:B------:R-:W-:Y:S05]  /*0300*/  BSYNC B0 ;  /* 0x0000000000007941 */ /* 0x000fea0003800000 */
.L_x_2:
[----:B------:R-:W-:Y:S04]  /*0310*/  BSSY B0, `(.L_x_4) ;  /* 0x000000e000007945 */ /* 0x000fe80003800000 */
[----:B------:R-:W-:Y:S05]  /*0320*/  @P2 BRA `(.L_x_5) ;  /* 0x0000000000302947 */ /* 0x000fea0003800000 */
[----:B-1----:R-:W1:Y:S01]  /*0330*/  LDS R3, [UR12+0x34] ;  /* 0x0000340cff037984 */ /* 0x002e620008000800 */
[----:B--2---:R-:W2:Y:S03]  /*0340*/  LDC.64 R10, c[0x0][0x238] ;  /* 0x00008e00ff0a7b82 */ /* 0x004ea60000000a00 */
[----:B------:R-:W3:Y:S01]  /*0350*/  LDS R2, [UR12+0x1c] ;  /* 0x00001c0cff027984 */ /* 0x000ee20008000800 */
[C---:B--2---:R-:W-:Y:S01]  /*0360*/  SHF.L.U64.HI R8, R10.reuse, 0x1, R11 ;  /* 0x000000010a087819 */ /* 0x044fe2000001020b */
[----:B------:R-:W-:-:S03]  /*0370*/  IMAD.SHL.U32 R5, R10, 0x2, RZ ;  /* 0x000000020a057824 */ /* 0x000fc600078e00ff */
[--C-:B------:R-:W-:Y:S02]  /*0380*/  SHF.R.U32.HI R7, RZ, 0x4, R8.reuse ;  /* 0x00000004ff077819 */ /* 0x100fe40000011608 */
[----:B------:R-:W-:-:S05]  /*0390*/  SHF.R.U64 R5, R5, 0x4, R8 ;  /* 0x0000000405057819 */ /* 0x000fca0000001208 */
[----:B------:R4:W-:Y:S01]  /*03a0*/  STS [UR12+0xc], R5 ;  /* 0x00000c05ff007988 */ /* 0x0009e2000800080c */
[----:B-1----:R-:W-:Y:S02]  /*03b0*/  LOP3.LUT R3, R3, 0x7, RZ, 0xb8, !PT ;  /* 0x0000000703037812 */ /* 0x002fe400078eb8ff */
[----:B---3--:R-:W-:-:S03]  /*03c0*/  LOP3.LUT R2, R2, 0xf, R7, 0xb8, !PT ;  /* 0x0000000f02027812 */ /* 0x008fc600078eb807 */
[----:B------:R4:W-:Y:S04]  /*03d0*/  STS [UR12+0x34], R3 ;  /* 0x00003403ff007988 */ /* 0x0009e8000800080c */
[----:B------:R4:W-:Y:S02]  /*03e0*/  STS [UR12+0x1c], R2 ;  /* 0x00001c02ff007988 */ /* 0x0009e4000800080c */
.L_x_5:
[----:B------:R-:W-:Y:S05]  /*03f0*/  BSYNC B0 ;  /* 0x0000000000007941 */ /* 0x000fea0003800000 */
.L_x_4:
[----:B------:R-:W-:Y:S04]  /*0400*/  BSSY B1, `(.L_x_6) ;  /* 0x000001a000017945 */ /* 0x000fe80003800000 */
[----:B------:R-:W-:Y:S04]  /*0410*/  BSSY B0, `(.L_x_7) ;  /* 0x0000015000007945 */ /* 0x000fe80003800000 */
[----:B------:R-:W-:Y:S05]  /*0420*/  @P2 BRA `(.L_x_8) ;  /* 0x0000000000202947 */ /* 0x000fea0003800000 */
[----:B-12-4-:R-:W1:Y:S02]  /*0430*/  LDS R2, [UR12+0x34] ;  /* 0x0000340cff027984 */ /* 0x016e640008000800 */
[----:B-1----:R-:W-:-:S05]  /*0440*/  LOP3.LUT R2, R2, 0x38, RZ, 0xb8, !PT ;  /* 0x0000003802027812 */ /* 0x002fca00078eb8ff */
[----:B------:R1:W-:Y:S01]  /*0450*/  STS [UR12+0x34], R2 ;  /* 0x00003402ff007988 */ /* 0x0003e2000800080c */
[----:B------:R-:W-:Y:S05]  /*0460*/  @P2 BRA `(.L_x_9) ;  /* 0x0000000000202947 */ /* 0x000fea0003800000 */
[----:B-1----:R-:W1:Y:S01]  /*0470*/  LDS R2, [UR12+0x8] ;  /* 0x0000080cff027984 */ /* 0x002e620008000800 */
[----:B------:R-:W-:-:S05]  /*0480*/  IMAD.MOV.U32 R3, RZ, RZ, 0x780 ;  /* 0x00000780ff037424 */ /* 0x000fca00078e00ff */
[----:B-1----:R-:W-:-:S05]  /*0490*/  LOP3.LUT R2, R2, 0x300, R3, 0xd8, !PT ;  /* 0x0000030002027812 */ /* 0x002fca00078ed803 */
[----:B------:R3:W-:Y:S02]  /*04a0*/  STS [UR12+0x8], R2 ;  /* 0x00000802ff007988 */ /* 0x0007e4000800080c */
.L_x_8:
[----:B------:R-:W-:Y:S05]  /*04b0*/  @P2 BRA `(.L_x_10) ;  /* 0x0000000000282947 */ /* 0x000fea0003800000 */
[----:B-1234-:R-:W1:Y:S02]  /*04c0*/  LDS R2, [UR12+0x8] ;  /* 0x0000080cff027984 */ /* 0x01ee640008000800 */
[----:B-1----:R-:W-:-:S05]  /*04d0*/  LOP3.LUT R2, R2, 0x1800, RZ, 0xb8, !PT ;  /* 0x0000180002027812 */ /* 0x002fca00078eb8ff */
[----:B------:R2:W-:Y:S02]  /*04e0*/  STS [UR12+0x8], R2 ;  /* 0x00000802ff007988 */ /* 0x0005e4000800080c */
.L_x_9:
[----:B------:R-:W-:Y:S05]  /*04f0*/  @P2 BREAK B0 ;  /* 0x0000000000002942 */ /* 0x000fea0003800000 */
[----:B------:R-:W-:Y:S05]  /*0500*/  @P2 BRA `(.L_x_11) ;  /* 0x0000000000242947 */ /* 0x000fea0003800000 */
[----:B------:R-:W3:Y:S01]  /*0510*/  LDS R3, [UR12+0x8] ;  /* 0x0000080cff037984 */ /* 0x000ee20008000800 */
[----:B-12---:R-:W-:-:S05]  /*0520*/  IMAD.MOV.U32 R2, RZ, RZ, 0x6000 ;  /* 0x00006000ff027424 */ /* 0x006fca00078e00ff */
[----:B---3--:R-:W-:-:S04]  /*0530*/  LOP3.LUT R2, R3, 0x6000, R2, 0xd8, !PT ;  /* 0x0000600003027812 */ /* 0x008fc800078ed802 */
[----:B------:R-:W-:-:S05]  /*0540*/  LOP3.LUT R2, R2, 0x400000, RZ, 0xb8, !PT ;  /* 0x0040000002027812 */ /* 0x000fca00078eb8ff */
[----:B------:R5:W-:Y:S02]  /*0550*/  STS [UR12+0x8], R2 ;  /* 0x00000802ff007988 */ /* 0x000be4000800080c */
.L_x_10:
[----:B------:R-:W-:Y:S05]  /*0560*/  BSYNC B0 ;  /* 0x0000000000007941 */ /* 0x000fea0003800000 */
.L_x_7:
[----:B-12345:R-:W1:Y:S02]  /*0570*/  @!P2 LDS R2, [UR12+0x8] ;  /* 0x0000080cff02a984 */ /* 0x03ee640008000800 */
[----:B-1----:R-:W-:-:S05]  /*0580*/  @!P2 LOP3.LUT R2, R2, 0x8000, RZ, 0xb8, !PT ;  /* 0x000080000202a812 */ /* 0x002fca00078eb8ff */
[----:B------:R3:W-:Y:S02]  /*0590*/  @!P2 STS [UR12+0x8], R2 ;  /* 0x00000802ff00a988 */ /* 0x0007e4000800080c */
.L_x_11:
[----:B------:R-:W-:Y:S05]  /*05a0*/  BSYNC B1 ;  /* 0x0000000000017941 */ /* 0x000fea0003800000 */
.L_x_6:
[----:B------:R-:W-:Y:S05]  /*05b0*/  WARPSYNC.ALL ;  /* 0x0000000000007948 */ /* 0x000fea0003800000 */
[----:B------:R-:W-:Y:S05]  /*05c0*/  @P0 BRA `(.L_x_12) ;  /* 0x0000000000280947 */ /* 0x000fea0003800000 */
[----:B-123--:R-:W1:Y:S01]  /*05d0*/  S2R R2, SR_LANEID ;  /* 0x0000000000027919 */ /* 0x00ee620000000000 */
[----:B------:R-:W-:Y:S05]  /*05e0*/  WARPSYNC.ALL ;  /* 0x0000000000007948 */ /* 0x000fea0003800000 */
[----:B-1----:R-:W-:-:S05]  /*05f0*/  IMAD.SHL.U32 R5, R2, 0x4, RZ ;  /* 0x0000000402057824 */ /* 0x002fca00078e00ff */
[----:B------:R-:W1:Y:S01]  /*0600*/  LDS R7, [R5+UR12] ;  /* 0x0000000c05077984 */ /* 0x000e620008000800 */
[----:B------:R-:W-:-:S05]  /*0610*/  IADD3 R2, P1, R5, UR14, RZ ;  /* 0x0000000e05027c10 */ /* 0x000fca000ff3e0ff */
[----:B------:R-:W-:-:S05]  /*0620*/  IMAD.X R3, RZ, RZ, UR15, P1 ;  /* 0x0000000fff037e24 */ /* 0x000fca00088e06ff */
[----:B-1----:R4:W5:Y:S01]  /*0630*/  ATOMG.E.EXCH.STRONG.GPU PT, RZ, [R2], R7 ;  /* 0x0000000702ff73a8 */ /* 0x00296200041ee100 */
[----:B------:R-:W-:-:S04]  /*0640*/  DEPBAR {5,4,3,2,1,0} ;  /* 0x0000003f0000791a */ /* 0x000fc80000000000 */
[----:B------:R4:W-:Y:S01]  /*0650*/  UTMACCTL.IV [UR14] ;  /* 0x000000000e0079b9 */ /* 0x0009e20008000000 */
[----:B------:R-:W-:Y:S01]  /*0660*/  NOP ;  /* 0x0000000000007918 */ /* 0x000fe20000000000 */
.L_x_12:
[----:B------:R-:W-:Y:S05]  /*0670*/  @P0 BRA `(.L_x_13) ;  /* 0x00000000000c0947 */ /* 0x000fea0003800000 */
[----:B------:R0:W-:Y:S01]  /*0680*/  UTMACMDFLUSH ;  /* 0x00000000000079b7 */ /* 0x0001e20000000000 */
[----:B------:R-:W-:Y:S05]  /*0690*/  @P0 BRA `(.L_x_13) ;  /* 0x0000000000040947 */ /* 0x000fea0003800000 */
[----:B------:R-:W-:-:S04]  /*06a0*/  DEPBAR.LE SB0, 0x0 ;  /* 0x000080000000791a */ /* 0x000fc80000000000 */
.L_x_13:
[----:B------:R-:W-:Y:S05]  /*06b0*/  WARPSYNC.ALL ;  /* 0x0000000000007948 */ /* 0x000fea0003800000 */
[----:B-----5:R-:W-:Y:S06]  /*06c0*/  BAR.SYNC.DEFER_BLOCKING 0x0 ;  /* 0x0000000000007b1d */ /* 0x020fec0000010000 */
[----:B------:R-:W-:Y:S02]  /*06d0*/  BSSY B1, `(.L_x_14) ;  /* 0x000000b000017945 */ /* 0x000fe40003800000 */
[----:B------:R-:W-:Y:S06]  /*06e0*/  BAR.SYNC.DEFER_BLOCKING 0x0 ;  /* 0x0000000000007b1d */ /* 0x000fec0000010000 */
[----:B------:R5:W-:Y:S01]  /*06f0*/  @!P0 STS [R12], RZ ;  /* 0x000000ff0c008388 */ /* 0x000be20000000800 */
[----:B------:R-:W-:Y:S01]  /*0700*/  NOP ;  /* 0x0000000000007918 */ /* 0x000fe20000000000 */
[----:B------:R-:W-:Y:S05]  /*0710*/  @P2 BRA `(.L_x_15) ;  /* 0x0000000000182947 */ /* 0x000fea0003800000 */
[----:B-1234-:R-:W1:Y:S01]  /*0720*/  LDS R2, [UR12+0x8] ;  /* 0x0000080cff027984 */ /* 0x01ee620008000800 */
[----:B------:R-:W2:Y:S01]  /*0730*/  LDC.64 R10, c[0x0][0x218] ;  /* 0x00008600ff0a7b82 */ /* 0x000ea20000000a00 */
[----:B------:R-:W-:Y:S02]  /*0740*/  IMAD.MOV.U32 R3, RZ, RZ, 0x70 ;  /* 0x00000070ff037424 */ /* 0x000fe400078e00ff */
[----:B--2---:R2:W-:Y:S03]  /*0750*/  STS.64 [UR12], R10 ;  /* 0x0000000aff007988 */ /* 0x0045e60008000a0c */
[----:B-1----:R-:W-:-:S05]  /*0760*/  LOP3.LUT R2, R2, 0x10, R3, 0xd8, !PT ;  /* 0x0000001002027812 */ /* 0x002fca00078ed803 */
[----:B------:R2:W-:Y:S02]  /*0770*/  STS [UR12+0x8], R2 ;  /* 0x00000802ff007988 */ /* 0x0005e4000800080c */
.L_x_15:
[----:B----4-:R-:W-:Y:S05]  /*0780*/  BSYNC B1 ;  /* 0x0000000000017941 */ /* 0x010fea0003800000 */
.L_x_14:
[----:B------:R-:W-:Y:S04]  /*0790*/  BSSY B2, `(.L_x_16) ;  /* 0x000000f000027945 */ /* 0x000fe80003800000 */
[----:B------:R-:W-:Y:S04]  /*07a0*/  BSSY B1, `(.L_x_17) ;  /* 0x000000c000017945 */ /* 0x000fe80003800000 */
[----:B------:R-:W-:Y:S05]  /*07b0*/  @P2 BRA `(.L_x_18) ;  /* 0x0000000000282947 */ /* 0x000fea0003800000 */
[----:B-123--:R-:W1:Y:S01]  /*07c0*/  LDS R2, [UR12+0x34] ;  /* 0x0000340cff027984 */ /* 0x00ee620008000800 */
[----:B------:R-:W-:Y:S01]  /*07d0*/  IMAD.MOV.U32 R3, RZ, RZ, 0x3f000000 ;  /* 0x3f000000ff037424 */ /* 0x000fe200078e00ff */
[----:B------:R-:W-:Y:S05]  /*07e0*/  @P2 BREAK B1 ;  /* 0x0000000000012942 */ /* 0x000fea0003800000 */
[----:B-1----:R-:W-:-:S05]  /*07f0*/  LOP3.LUT R2, R2, 0xff000000, R3, 0xb8, !PT ;  /* 0xff00000002027812 */ /* 0x002fca00078eb803 */
[----:B------:R1:W-:Y:S01]  /*0800*/  STS [UR12+0x34], R2 ;  /* 0x00003402ff007988 */ /* 0x0003e2000800080c */
[----:B------:R-:W-:Y:S05]  /*0810*/  @P2 BRA `(.L_x_19) ;  /* 0x0000000000182947 */ /* 0x000fea0003800000 */
[----:B-1----:R-:W1:Y:S01]  /*0820*/  LDS R2, [UR12+0x38] ;  /* 0x0000380cff027984 */ /* 0x002e620008000800 */
[----:B------:R-:W-:-:S05]  /*0830*/  IMAD.MOV.U32 R3, RZ, RZ, 0x7f ;  /* 0x0000007fff037424 */ /* 0x000fca00078e00ff */
[----:B-1----:R-:W-:-:S05]  /*0840*/  LOP3.LUT R2, R2, 0xff, R3, 0xb8, !PT ;  /* 0x000000ff02027812 */ /* 0x002fca00078eb803 */
[----:B------:R4:W-:Y:S02]  /*0850*/  STS [UR12+0x38], R2 ;  /* 0x00003802ff007988 */ /* 0x0009e4000800080c */
.L_x_18:
[----:B------:R-:W-:Y:S05]  /*0860*/  BSYNC B1 ;  /* 0x0000000000017941 */ /* 0x000fea0003800000 */
.L_x_17:
[----:B------:R1:W-:Y:S02]  /*0870*/  @!P2 STS [UR12+0x20], R9 ;  /* 0x00002009ff00a988 */ /* 0x0003e4000800080c */
.L_x_19:
[----:B------:R-:W-:Y:S05]  /*0880*/  BSYNC B2 ;  /* 0x0000000000027941 */ /* 0x000fea0003800000 */
.L_x_16:
[----:B------:R-:W-:Y:S05]  /*0890*/  WARPSYNC.ALL ;  /* 0x0000000000007948 */ /* 0x000fea0003800000 */
[----:B------:R-:W2:Y:S01]  /*08a0*/  LDC R5, c[0x0][0x22c] ;  /* 0x00008b00ff057b82 */ /* 0x000ea20000000800 */
[----:B------:R-:W-:Y:S01]  /*08b0*/  BSSY B2, `(.L_x_20) ;  /* 0x0000010000027945 */ /* 0x000fe20003800000 */
[----:B--2---:R-:W-:-:S05]  /*08c0*/  VIADD R5, R5, 0xffffffff ;  /* 0xffffffff05057836 */ /* 0x004fca0000000000 */
[----:B------:R2:W-:Y:S01]  /*08d0*/  @!P2 STS [UR12+0x24], R5 ;  /* 0x00002405ff00a988 */ /* 0x0005e2000800080c */
[----:B------:R-:W-:Y:S05]  /*08e0*/  @P2 BRA `(.L_x_21) ;  /* 0x0000000000302947 */ /* 0x000fea0003800000 */
[----:B------:R-:W2:Y:S01]  /*08f0*/  LDS R3, [UR12+0x34] ;  /* 0x0000340cff037984 */ /* 0x000ea20008000800 */
[----:B------:R-:W2:Y:S03]  /*0900*/  LDC.64 R10, c[0x0][0x240] ;  /* 0x00009000ff0a7b82 */ /* 0x000ea60000000a00 */
[----:B-1-34-:R-:W1:Y:S01]  /*0910*/  LDS R2, [UR12+0x1c] ;  /* 0x00001c0cff027984 */ /* 0x01ae620008000800 */
[C---:B--2---:R-:W-:Y:S01]  /*0920*/  SHF.L.U64.HI R8, R10.reuse, 0x1, R11 ;  /* 0x000000010a087819 */ /* 0x044fe2000001020b */
[----:B------:R-:W-:-:S03]  /*0930*/  IMAD.SHL.U32 R7, R10, 0x2, RZ ;  /* 0x000000020a077824 */ /* 0x000fc600078e00ff */
[--C-:B------:R-:W-:Y:S02]  /*0940*/  SHF.R.U32.HI R9, RZ, 0x4, R8.reuse ;  /* 0x00000004ff097819 */ /* 0x100fe40000011608 */
[----:B------:R-:W-:-:S05]  /*0950*/  SHF.R.U64 R7, R7, 0x4, R8 ;  /* 0x0000000407077819 */ /* 0x000fca0000001208 */
[----:B------:R2:W-:Y:S01]  /*0960*/  STS [UR12+0xc], R7 ;  /* 0x00000c07ff007988 */ /* 0x0005e2000800080c */
[----:B------:R-:W-:Y:S02]  /*0970*/  LOP3.LUT R3, R3, 0x7, RZ, 0xb8, !PT ;  /* 0x0000000703037812 */ /* 0x000fe400078eb8ff */
[----:B-1----:R-:W-:-:S03]  /*0980*/  LOP3.LUT R2, R2, 0xf, R9, 0xb8, !PT ;  /* 0x0000000f02027812 */ /* 0x002fc600078eb809 */
[----:B------:R2:W-:Y:S04]  /*0990*/  STS [UR12+0x34], R3 ;  /* 0x00003403ff007988 */ /* 0x0005e8000800080c */
[----:B------:R2:W-:Y:S02]  /*09a0*/  STS [UR12+0x1c], R2 ;  /* 0x00001c02ff007988 */ /* 0x0005e4000800080c */
.L_x_21:
[----:B------:R-:W-:Y:S05]  /*09b0*/  BSYNC B2 ;  /* 0x0000000000027941 */ /* 0x000fea0003800000 */
.L_x_20:
[----:B------:R-:W-:Y:S04]  /*09c0*/  BSSY B3, `(.L_x_22) ;  /* 0x000001a000037945 */ /* 0x000fe80003800000 */
[----:B------:R-:W-:Y:S04]  /*09d0*/  BSSY B2, `(.L_x_23) ;  /* 0x0000015000027945 */ /* 0x000fe80003800000 */
[----:B------:R-:W-:Y:S05]  /*09e0*/  @P2 BRA `(.L_x_24) ;  /* 0x0000000000202947 */ /* 0x000fea0003800000 */
[----:B-1234-:R-:W1:Y:S02]  /*09f0*/  LDS R2, [UR12+0x34] ;  /* 0x0000340cff027984 */ /* 0x01ee640008000800 */
[----:B-1----:R-:W-:-:S05]  /*0a00*/  LOP3.LUT R2, R2, 0x38, RZ, 0xb8, !PT ;  /* 0x0000003802027812 */ /* 0x002fca00078eb8ff */
[----:B------:R1:W-:Y:S01]  /*0a10*/  STS [UR12+0x34], R2 ;  /* 0x00003402ff007988 */ /* 0x0003e2000800080c */
[----:B------:R-:W-:Y:S05]  /*0a20*/  @P2 BRA `(.L_x_25) ;  /* 0x0000000000202947 */ /* 0x000fea0003800000 */
[----:B-1----:R-:W1:Y:S01]  /*0a30*/  LDS R2, [UR12+0x8] ;  /* 0x0000080cff027984 */ /* 0x002e620008000800 */
[----:B------:R-:W-:-:S05]  /*0a40*/  IMAD.MOV.U32 R3, RZ, RZ, 0x780 ;  /* 0x00000780ff037424 */ /* 0x000fca00078e00ff */
[----:B-1----:R-:W-:-:S05]  /*0a50*/  LOP3.LUT R2, R2, 0x300, R3, 0xd8, !PT ;  /* 0x0000030002027812 */ /* 0x002fca00078ed803 */
[----:B------:R1:W-:Y:S02]  /*0a60*/  STS [UR12+0x8], R2 ;  /* 0x00000802ff007988 */ /* 0x0003e4000800080c */
.L_x_24:
[----:B------:R-:W-:Y:S05]  /*0a70*/  @P2 BRA `(.L_x_26) ;  /* 0x0000000000282947 */ /* 0x000fea0003800000 */
[----:B-1234-:R-:W1:Y:S02]  /*0a80*/  LDS R2, [UR12+0x8] ;  /* 0x0000080cff027984 */ /* 0x01ee640008000800 */
[----:B-1----:R-:W-:-:S05]  /*0a90*/  LOP3.LUT R2, R2, 0x1800, RZ, 0xb8, !PT ;  /* 0x0000180002027812 */ /* 0x002fca00078eb8ff */
[----:B------:R2:W-:Y:S02]  /*0aa0*/  STS [UR12+0x8], R2 ;  /* 0x00000802ff007988 */ /* 0x0005e4000800080c */
.L_x_25:
[----:B------:R-:W-:Y:S05]  /*0ab0*/  @P2 BREAK B2 ;  /* 0x0000000000022942 */ /* 0x000fea0003800000 */
[----:B------:R-:W-:Y:S05]  /*0ac0*/  @P2 BRA `(.L_x_27) ;  /* 0x0000000000242947 */ /* 0x000fea0003800000 */
[----:B-12---:R-:W1:Y:S01]  /*0ad0*/  LDS R2, [UR12+0x8] ;  /* 0x0000080cff027984 */ /* 0x006e620008000800 */
[----:B------:R-:W-:-:S05]  /*0ae0*/  IMAD.MOV.U32 R3, RZ, RZ, 0x6000 ;  /* 0x00006000ff037424 */ /* 0x000fca00078e00ff */
[----:B-1----:R-:W-:-:S04]  /*0af0*/  LOP3.LUT R2, R2, 0x6000, R3, 0xd8, !PT ;  /* 0x0000600002027812 */ /* 0x002fc800078ed803 */
[----:B------:R-:W-:-:S05]  /*0b00*/  LOP3.LUT R2, R2, 0x400000, RZ, 0xb8, !PT ;  /* 0x0040000002027812 */ /* 0x000fca00078eb8ff */
[----:B------:R1:W-:Y:S02]  /*0b10*/  STS [UR12+0x8], R2 ;  /* 0x00000802ff007988 */ /* 0x0003e4000800080c */
.L_x_26:
[----:B------:R-:W-:Y:S05]  /*0b20*/  BSYNC B2 ;  /* 0x0000000000027941 */ /* 0x000fea0003800000 */
.L_x_23:
[----:B-1234-:R-:W1:Y:S02]  /*0b30*/  @!P2 LDS R2, [UR12+0x8] ;  /* 0x0000080cff02a984 */ /* 0x01ee640008000800 */
[----:B-1----:R-:W-:-:S05]  /*0b40*/  @!P2 LOP3.LUT R2, R2, 0x8000, RZ, 0xb8, !PT ;  /* 0x000080000202a812 */ /* 0x002fca00078eb8ff */
[----:B------:R3:W-:Y:S02]  /*0b50*/  @!P2 STS [UR12+0x8], R2 ;  /* 0x00000802ff00a988 */ /* 0x0007e4000800080c */
.L_x_27:
[----:B------:R-:W-:Y:S05]  /*0b60*/  BSYNC B3 ;  /* 0x0000000000037941 */ /* 0x000fea0003800000 */
.L_x_22:
[----:B------:R-:W-:Y:S05]  /*0b70*/  WARPSYNC.ALL ;  /* 0x0000000000007948 */ /* 0x000fea0003800000 */
[----:B------:R-:W-:-:S04]  /*0b80*/  UIADD3 UR17, UR5, 0x80, URZ ;  /* 0x0000008005117890 */ /* 0x000fc8000fffe03f */
[----:B------:R-:W-:-:S04]  /*0b90*/  UIADD3 UR16, UP0, UR17, UR18, URZ ;  /* 0x0000001211107290 */ /* 0x000fc8000ff1e03f */
[----:B------:R-:W-:Y:S01]  /*0ba0*/  ULEA.HI.X.SX32 UR17, UR17, UR19, 0x1, UP0 ;  /* 0x0000001311117291 */ /* 0x000fe200080f0e3f */
[----:B------:R-:W-:Y:S11]  /*0bb0*/  @P0 BRA `(.L_x_28) ;  /* 0x0000000000280947 */ /* 0x000ff60003800000 */
[----:B-123--:R-:W1:Y:S01]  /*0bc0*/  S2R R2, SR_LANEID ;  /* 0x0000000000027919 */ /* 0x00ee620000000000 */
[----:B------:R-:W-:Y:S05]  /*0bd0*/  WARPSYNC.ALL ;  /* 0x0000000000007948 */ /* 0x000fea0003800000 */
[----:B-1----:R-:W-:-:S05]  /*0be0*/  IMAD.SHL.U32 R8, R2, 0x4, RZ ;  /* 0x0000000402087824 */ /* 0x002fca00078e00ff */
[----:B------:R-:W1:Y:S01]  /*0bf0*/  LDS R7, [R8+UR12] ;  /* 0x0000000c08077984 */ /* 0x000e620008000800 */
[----:B------:R-:W-:-:S05]  /*0c00*/  IADD3 R2, P1, R8, UR16, RZ ;  /* 0x0000001008027c10 */ /* 0x000fca000ff3e0ff */
[----:B------:R-:W-:-:S05]  /*0c10*/  IMAD.X R3, RZ, RZ, UR17, P1 ;  /* 0x00000011ff037e24 */ /* 0x000fca00088e06ff */
[----:B-1----:R4:W2:Y:S01]  /*0c20*/  ATOMG.E.EXCH.STRONG.GPU PT, RZ, [R2], R7 ;  /* 0x0000000702ff73a8 */ /* 0x0028a200041ee100 */
[----:B------:R-:W-:-:S04]  /*0c30*/  DEPBAR {5,4,3,2,1,0} ;  /* 0x0000003f0000791a */ /* 0x000fc80000000000 */
[----:B------:R4:W-:Y:S01]  /*0c40*/  UTMACCTL.IV [UR16] ;  /* 0x00000000100079b9 */ /* 0x0009e20008000000 */
[----:B------:R-:W-:Y:S01]  /*0c50*/  NOP ;  /* 0x0000000000007918 */ /* 0x000fe20000000000 */
.L_x_28:
[----:B------:R-:W-:Y:S05]  /*0c60*/  @P0 BRA `(.L_x_29) ;  /* 0x00000000000c0947 */ /* 0x000fea0003800000 */
[----:B------:R0:W-:Y:S01]  /*0c70*/  UTMACMDFLUSH ;  /* 0x00000000000079b7 */ /* 0x0001e20000000000 */
[----:B------:R-:W-:Y:S05]  /*0c80*/  @P0 BRA `(.L_x_29) ;  /* 0x0000000000040947 */ /* 0x000fea0003800000 */
[----:B------:R-:W-:-:S04]  /*0c90*/  DEPBAR.LE SB0, 0x0 ;  /* 0x000080000000791a */ /* 0x000fc80000000000 */
.L_x_29:
[----:B------:R-:W-:Y:S05]  /*0ca0*/  WARPSYNC.ALL ;  /* 0x0000000000007948 */ /* 0x000fea0003800000 */
[----:B--2---:R-:W-:Y:S06]  /*0cb0*/  BAR.SYNC.DEFER_BLOCKING 0x0 ;  /* 0x0000000000007b1d */ /* 0x004fec0000010000 */
[----:B------:R-:W-:Y:S02]  /*0cc0*/  BSSY B3, `(.L_x_30) ;  /* 0x000000b000037945 */ /* 0x000fe40003800000 */
[----:B------:R-:W-:Y:S06]  /*0cd0*/  BAR.SYNC.DEFER_BLOCKING 0x0 ;  /* 0x0000000000007b1d */ /* 0x000fec0000010000 */
[----:B------:R2:W-:Y:S01]  /*0ce0*/  @!P0 STS [R12], RZ ;  /* 0x000000ff0c008388 */ /* 0x0005e20000000800 */
[----:B------:R-:W-:Y:S01]  /*0cf0*/  NOP ;  /* 0x0000000000007918 */ /* 0x000fe20000000000 */
[----:B------:R-:W-:Y:S05]  /*0d00*/  @P2 BRA `(.L_x_31) ;  /* 0x0000000000182947 */ /* 0x000fea0003800000 */
[----:B-1-34-:R-:W1:Y:S01]  /*0d10*/  LDS R2, [UR12+0x8] ;  /* 0x0000080cff027984 */ /* 0x01ae620008000800 */
[----:B------:R-:W3:Y:S01]  /*0d20*/  LDC.64 R8, c[0x0][0x220] ;  /* 0x00008800ff087b82 */ /* 0x000ee20000000a00 */
[----:B------:R-:W-:Y:S02]  /*0d30*/  IMAD.MOV.U32 R3, RZ, RZ, 0x70 ;  /* 0x00000070ff037424 */ /* 0x000fe400078e00ff */
[----:B---3--:R3:W-:Y:S03]  /*0d40*/  STS.64 [UR12], R8 ;  /* 0x00000008ff007988 */ /* 0x0087e60008000a0c */
[----:B-1----:R-:W-:-:S05]  /*0d50*/  LOP3.LUT R2, R2, 0x10, R3, 0xd8, !PT ;  /* 0x0000001002027812 */ /* 0x002fca00078ed803 */
[----:B------:R3:W-:Y:S02]  /*0d60*/  STS [UR12+0x8], R2 ;  /* 0x00000802ff007988 */ /* 0x0007e4000800080c */
.L_x_31:
[----:B----4-:R-:W-:Y:S05]  /*0d70*/  BSYNC B3 ;  /* 0x0000000000037941 */ /* 0x010fea0003800000 */
.L_x_30:
[----:B------:R-:W-:Y:S04]  /*0d80*/  BSSY B4, `(.L_x_32) ;  /* 0x0000011000047945 */ /* 0x000fe80003800000 */
[----:B------:R-:W-:Y:S04]  /*0d90*/  BSSY B3, `(.L_x_33) ;  /* 0x000000e000037945 */ /* 0x000fe80003800000 */
[----:B------:R-:W-:Y:S05]  /*0da0*/  @P2 BRA `(.L_x_34) ;  /* 0x0000000000242947 */ /* 0x000fea0003800000 */
[----:B-1-3--:R-:W1:Y:S01]  /*0db0*/  LDS R2, [UR12+0x34] ;  /* 0x0000340cff027984 */ /* 0x00ae620008000800 */
[----:B------:R-:W-:-:S05]  /*0dc0*/  IMAD.MOV.U32 R3, RZ, RZ, 0x3f000000 ;  /* 0x3f000000ff037424 */ /* 0x000fca00078e00ff */
[----:B-1----:R-:W-:-:S05]  /*0dd0*/  LOP3.LUT R2, R2, 0xff000000, R3, 0xb8, !PT ;  /* 0xff00000002027812 */ /* 0x002fca00078eb803 */
[----:B------:R1:W-:Y:S01]  /*0de0*/  STS [UR12+0x34], R2 ;  /* 0x00003402ff007988 */ /* 0x0003e2000800080c */
[----:B------:R-:W-:Y:S05]  /*0df0*/  @P2 BRA `(.L_x_35) ;  /* 0x00000000001c2947 */ /* 0x000fea0003800000 */
[----:B-1----:R-:W1:Y:S01]  /*0e00*/  LDS R2, [UR12+0x38] ;  /* 0x0000380cff027984 */ /* 0x002e620008000800 */
[----:B------:R-:W-:-:S05]  /*0e10*/  IMAD.MOV.U32 R3, RZ, RZ, 0x7f ;  /* 0x0000007fff037424 */ /* 0x000fca00078e00ff */
[----:B-1----:R-:W-:-:S05]  /*0e20*/  LOP3.LUT R2, R2, 0xff, R3, 0xb8, !PT ;  /* 0x000000ff02027812 */ /* 0x002fca00078eb803 */
[----:B------:R4:W-:Y:S02]  /*0e30*/  STS [UR12+0x38], R2 ;  /* 0x00003802ff007988 */ /* 0x0009e4000800080c */
.L_x_34:
[----:B------:R-:W-:Y:S05]  /*0e40*/  @P2 BREAK B3 ;  /* 0x0000000000032942 */ /* 0x000fea0003800000 */
[----:B------:R-:W-:Y:S05]  /*0e50*/  @P2 BRA `(.L_x_36) ;  /* 0x00000000000c2947 */ /* 0x000fea0003800000 */
[----:B------:R1:W-:Y:S02]  /*0e60*/  STS [UR12+0x20], R5 ;  /* 0x00002005ff007988 */ /* 0x0003e4000800080c */
.L_x_35:
[----:B------:R-:W-:Y:S05]  /*0e70*/  BSYNC B3 ;  /* 0x0000000000037941 */ /* 0x000fea0003800000 */
.L_x_33:
[----:B------:R1:W-:Y:S02]  /*0e80*/  @!P2 STS [UR12+0x24], R4 ;  /* 0x00002404ff00a988 */ /* 0x0003e4000800080c */
.L_x_36:
[----:B------:R-:W-:Y:S05]  /*0e90*/  BSYNC B4 ;  /* 0x0000000000047941 */ /* 0x000fea0003800000 */
.L_x_32:
[----:B------:R-:W-:Y:S05]  /*0ea0*/  WARPSYNC.ALL ;  /* 0x0000000000007948 */ /* 0x000fea0003800000 */
[----:B------:R-:W-:Y:S04]  /*0eb0*/  BSSY B4, `(.L_x_37) ;  /* 0x000000e000047945 */ /* 0x000fe80003800000 */
[----:B------:R-:W-:Y:S05]  /*0ec0*/  @P2 BRA `(.L_x_38) ;  /* 0x0000000000302947 */ /* 0x000fea0003800000 */
[----:B------:R-:W5:Y:S01]  /*0ed0*/  LDS R3, [UR12+0x34] ;  /* 0x0000340cff037984 */ /* 0x000f620008000800 */
[----:B-1----:R-:W1:Y:S03]  /*0ee0*/  LDC.64 R4, c[0x0][0x248] ;  /* 0x00009200ff047b82 */ /* 0x002e660000000a00 */
[----:B---34-:R-:W3:Y:S01]  /*0ef0*/  LDS R2, [UR12+0x1c] ;  /* 0x00001c0cff027984 */ /* 0x018ee20008000800 */
[C---:B-1----:R-:W-:Y:S01]  /*0f00*/  SHF.L.U64.HI R5, R4.reuse, 0x1, R5 ;  /* 0x0000000104057819 */ /* 0x042fe20000010205 */
[----:B------:R-:W-:-:S03]  /*0f10*/  IMAD.SHL.U32 R4, R4, 0x2, RZ ;  /* 0x0000000204047824 */ /* 0x000fc600078e00ff */
[--C-:B------:R-:W-:Y:S02]  /*0f20*/  SHF.R.U32.HI R7, RZ, 0x4, R5.reuse ;  /* 0x00000004ff077819 */ /* 0x100fe40000011605 */
[----:B------:R-:W-:-:S05]  /*0f30*/  SHF.R.U64 R4, R4, 0x4, R5 ;  /* 0x0000000404047819 */ /* 0x000fca0000001205 */
[----:B------:R1:W-:Y:S01]  /*0f40*/  STS [UR12+0xc], R4 ;  /* 0x00000c04ff007988 */ /* 0x0003e2000800080c */
[----:B-----5:R-:W-:Y:S02]  /*0f50*/  LOP3.LUT R3, R3, 0x7, RZ, 0xb8, !PT ;  /* 0x0000000703037812 */ /* 0x020fe400078eb8ff */
[----:B---3--:R-:W-:-:S03]  /*0f60*/  LOP3.LUT R2, R2, 0xf, R7, 0xb8, !PT ;  /* 0x0000000f02027812 */ /* 0x008fc600078eb807 */
[----:B------:R1:W-:Y:S04]  /*0f70*/  STS [UR12+0x34], R3 ;  /* 0x00003403ff007988 */ /* 0x0003e8000800080c */
[----:B------:R1:W-:Y:S02]  /*0f80*/  STS [UR12+0x1c], R2 ;  /* 0x00001c02ff007988 */ /* 0x0003e4000800080c */
.L_x_38:
[----:B------:R-:W-:Y:S05]  /*0f90*/  BSYNC B4 ;  /* 0x0000000000047941 */ /* 0x000fea0003800000 */
.L_x_37:
        /* <DEDUP_REMOVED lines=11> */
.L_x_41:
[----:B------:R-:W-:Y:S05]  /*1050*/  @P2 BRA `(.L_x_43) ;  /* 0x0000000000282947 */ /* 0x000fea0003800000 */
[----:B-1-34-:R-:W1:Y:S02]  /*1060*/  LDS R2, [UR12+0x8] ;  /* 0x0000080cff027984 */ /* 0x01ae640008000800 */
[----:B-1----:R-:W-:-:S05]  /*1070*/  LOP3.LUT R2, R2, 0x1800, RZ, 0xb8, !PT ;  /* 0x0000180002027812 */ /* 0x002fca00078eb8ff */
[----:B------:R3:W-:Y:S02]  /*1080*/  STS [UR12+0x8], R2 ;  /* 0x00000802ff007988 */ /* 0x0007e4000800080c */
.L_x_42:
[----:B------:R-:W-:Y:S05]  /*1090*/  @P2 BREAK B5 ;  /* 0x0000000000052942 */ /* 0x000fea0003800000 */
[----:B------:R-:W-:Y:S05]  /*10a0*/  @P2 BRA `(.L_x_44) ;  /* 0x0000000000242947 */ /* 0x000fea0003800000 */
[----:B-1-3--:R-:W1:Y:S01]  /*10b0*/  LDS R2, [UR12+0x8] ;  /* 0x0000080cff027984 */ /* 0x00ae620008000800 */
[----:B------:R-:W-:-:S05]  /*10c0*/  IMAD.MOV.U32 R3, RZ, RZ, 0x6000 ;  /* 0x00006000ff037424 */ /* 0x000fca00078e00ff */
[----:B-1----:R-:W-:-:S04]  /*10d0*/  LOP3.LUT R2, R2, 0x6000, R3, 0xd8, !PT ;  /* 0x0000600002027812 */ /* 0x002fc800078ed803 */
[----:B------:R-:W-:-:S05]  /*10e0*/  LOP3.LUT R2, R2, 0x400000, RZ, 0xb8, !PT ;  /* 0x0040000002027812 */ /* 0x000fca00078eb8ff */
[----:B------:R1:W-:Y:S02]  /*10f0*/  STS [UR12+0x8], R2 ;  /* 0x00000802ff007988 */ /* 0x0003e4000800080c */
.L_x_43:
[----:B------:R-:W-:Y:S05]  /*1100*/  BSYNC B5 ;  /* 0x0000000000057941 */ /* 0x000fea0003800000 */
.L_x_40:
[----:B-1-34-:R-:W1:Y:S02]  /*1110*/  @!P2 LDS R2, [UR12+0x8] ;  /* 0x0000080cff02a984 */ /* 0x01ae640008000800 */
[----:B-1----:R-:W-:-:S05]  /*1120*/  @!P2 LOP3.LUT R2, R2, 0x8000, RZ, 0xb8, !PT ;  /* 0x000080000202a812 */ /* 0x002fca00078eb8ff */
[----:B------:R4:W-:Y:S02]  /*1130*/  @!P2 STS [UR12+0x8], R2 ;  /* 0x00000802ff00a988 */ /* 0x0009e4000800080c */
.L_x_44:
[----:B------:R-:W-:Y:S05]  /*1140*/  BSYNC B4 ;  /* 0x0000000000047941 */ /* 0x000fea0003800000 */
.L_x_39:
[----:B------:R-:W-:Y:S05]  /*1150*/  WARPSYNC.ALL ;  /* 0x0000000000007948 */ /* 0x000fea0003800000 */
[----:B------:R-:W-:Y:S01]  /*1160*/  UIADD3 UR5, UR5, 0x100, URZ ;  /* 0x0000010005057890 */ /* 0x000fe2000fffe03f */
[----:B------:R-:W-:Y:S01]  /*1170*/  ISETP.GE.AND P1, PT, R13, 0x1, PT ;  /* 0x000000010d00780c */ /* 0x000fe20003f26270 */
[----:B------:R-:W-:Y:S01]  /*1180*/  IMAD.MOV.U32 R24, RZ, RZ, RZ ;  /* 0x000000ffff187224 */ /* 0x000fe200078e00ff */
[----:B------:R-:W-:Y:S01]  /*1190*/  SHF.R.U32.HI R7, RZ, 0x5, R0 ;  /* 0x00000005ff077819 */ /* 0x000fe20000011600 */
[----:B------:R-:W-:-:S04]  /*11a0*/  UIADD3 UR18, UP0, UR5, UR18, URZ ;  /* 0x0000001205127290 */ /* 0x000fc8000ff1e03f */
[----:B------:R-:W-:Y:S01]  /*11b0*/  ULEA.HI.X.SX32 UR19, UR5, UR19, 0x1, UP0 ;  /* 0x0000001305137291 */ /* 0x000fe200080f0e3f */
[----:B------:R-:W-:Y:S11]  /*11c0*/  @P0 BRA `(.L_x_45) ;  /* 0x0000000000280947 */ /* 0x000ff60003800000 */
[----:B-1-34-:R-:W1:Y:S01]  /*11d0*/  S2R R2, SR_LANEID ;  /* 0x0000000000027919 */ /* 0x01ae620000000000 */
[----:B------:R-:W-:Y:S05]  /*11e0*/  WARPSYNC.ALL ;  /* 0x0000000000007948 */ /* 0x000fea0003800000 */
[----:B-1----:R-:W-:-:S05]  /*11f0*/  IMAD.SHL.U32 R4, R2, 0x4, RZ ;  /* 0x0000000402047824 */ /* 0x002fca00078e00ff */
[----:B------:R-:W1:Y:S01]  /*1200*/  LDS R5, [R4+UR12] ;  /* 0x0000000c04057984 */ /* 0x000e620008000800 */
[----:B------:R-:W-:-:S05]  /*1210*/  IADD3 R2, P3, R4, UR18, RZ ;  /* 0x0000001204027c10 */ /* 0x000fca000ff7e0ff */
[----:B------:R-:W-:-:S05]  /*1220*/  IMAD.X R3, RZ, RZ, UR19, P3 ;  /* 0x00000013ff037e24 */ /* 0x000fca00098e06ff */
[----:B-1----:R1:W3:Y:S01]  /*1230*/  ATOMG.E.EXCH.STRONG.GPU PT, RZ, [R2], R5 ;  /* 0x0000000502ff73a8 */ /* 0x0022e200041ee100 */
[----:B------:R-:W-:-:S04]  /*1240*/  DEPBAR {5,4,3,2,1,0} ;  /* 0x0000003f0000791a */ /* 0x000fc80000000000 */
[----:B------:R1:W-:Y:S01]  /*1250*/  UTMACCTL.IV [UR18] ;  /* 0x00000000120079b9 */ /* 0x0003e20008000000 */
[----:B------:R-:W-:Y:S01]  /*1260*/  NOP ;  /* 0x0000000000007918 */ /* 0x000fe20000000000 */
.L_x_45:
[----:B------:R-:W-:Y:S05]  /*1270*/  @P0 BRA `(.L_x_46) ;  /* 0x00000000000c0947 */ /* 0x000fea0003800000 */
[----:B------:R0:W-:Y:S01]  /*1280*/  UTMACMDFLUSH ;  /* 0x00000000000079b7 */ /* 0x0001e20000000000 */
[----:B------:R-:W-:Y:S05]  /*1290*/  @P0 BRA `(.L_x_46) ;  /* 0x0000000000040947 */ /* 0x000fea0003800000 */
[----:B------:R-:W-:-:S04]  /*12a0*/  DEPBAR.LE SB0, 0x0 ;  /* 0x000080000000791a */ /* 0x000fc80000000000 */
.L_x_46:
[----:B------:R-:W-:Y:S05]  /*12b0*/  WARPSYNC.ALL ;  /* 0x0000000000007948 */ /* 0x000fea0003800000 */
[----:B---3--:R-:W-:Y:S01]  /*12c0*/  BAR.SYNC.DEFER_BLOCKING 0x0 ;  /* 0x0000000000007b1d */ /* 0x008fe20000010000 */
[----:B------:R-:W-:Y:S01]  /*12d0*/  R2UR UR13, R7 ;  /* 0x00000000070d72ca */ /* 0x000fe200000e0000 */
[----:B------:R-:W-:Y:S01]  /*12e0*/  USHF.L.U32 UR27, UR32, 0x7, URZ ;  /* 0x00000007201b7899 */ /* 0x000fe2000800063f */
[----:B------:R-:W-:Y:S01]  /*12f0*/  IMAD.MOV.U32 R25, RZ, RZ, RZ ;  /* 0x000000ffff197224 */ /* 0x000fe200078e00ff */
[----:B------:R-:W-:Y:S01]  /*1300*/  USHF.L.U32 UR23, UR33, 0x7, URZ ;  /* 0x0000000721177899 */ /* 0x000fe2000800063f */
[----:B------:R-:W-:Y:S01]  /*1310*/  CS2R R26, SRZ ;  /* 0x00000000001a7805 */ /* 0x000fe2000001ff00 */
[----:B------:R-:W-:Y:S01]  /*1320*/  VOTEU.ALL UP0, P2 ;  /* 0x00000000003f7886 */ /* 0x000fe20001000000 */
[----:B------:R-:W-:Y:S01]  /*1330*/  UMOV UR6, 0x1 ;  /* 0x0000000100067882 */ /* 0x000fe20000000000 */
[----:B------:R-:W-:Y:S01]  /*1340*/  VOTEU.ALL UP1, P2 ;  /* 0x00000000003f7886 */ /* 0x000fe20001020000 */
[----:B------:R-:W-:Y:S01]  /*1350*/  VOTEU.ALL UP2, P2 ;  /* 0x00000000003f7886 */ /* 0x000fe20001040000 */
[----:B------:R-:W-:Y:S01]  /*1360*/  VOTEU.ALL UP3, P2 ;  /* 0x00000000003f7886 */ /* 0x000fe20001060000 */
[----:B------:R-:W-:-:S04]  /*1370*/  @!UP0 UIADD3 UR8, -UR6, 0x100000, URZ ;  /* 0x0010000006088890 */ /* 0x000fc8000fffe13f */
[----:B------:R-:W-:Y:S02]  /*1380*/  @!UP0 USHF.L.U32 UR9, UR8, 0xb, URZ ;  /* 0x0000000b08098899 */ /* 0x000fe4000800063f */
[----:B------:R-:W-:Y:S01]  /*1390*/  @!UP0 USHF.L.U32 UR8, UR8, 0x1, URZ ;  /* 0x0000000108088899 */ /* 0x000fe2000800063f */
[----:B------:R-:W-:Y:S01]  /*13a0*/  CS2R R28, SRZ ;  /* 0x00000000001c7805 */ /* 0x000fe2000001ff00 */
        /* <DEDUP_REMOVED lines=12> */
[----:B------:R-:W-:Y:S01]  /*1470*/  VOTEU.ALL UP0, P2 ;  /* 0x00000000003f7886 */ /* 0x000fe20001000000 */
[----:B------:R-:W-:Y:S02]  /*1480*/  CS2R R36, SRZ ;  /* 0x0000000000247805 */ /* 0x000fe4000001ff00 */
[----:B------:R-:W-:Y:S02]  /*1490*/  CS2R R38, SRZ ;  /* 0x0000000000267805 */ /* 0x000fe4000001ff00 */
[----:B------:R-:W-:Y:S02]  /*14a0*/  CS2R R40, SRZ ;  /* 0x0000000000287805 */ /* 0x000fe4000001ff00 */
[----:B------:R-:W-:Y:S01]  /*14b0*/  CS2R R42, SRZ ;  /* 0x00000000002a7805 */ /* 0x000fe2000001ff00 */
[----:B------:R-:W3:Y:S02]  /*14c0*/  FENCE.VIEW.ASYNC.S ;  /* 0x00000000000073c6 */ /* 0x000ee40000000000 */
[----:B---3--:R3:W4:Y:S02]  /*14d0*/  @!UP0 SYNCS.EXCH.64 URZ, [UR12+0x40000], UR8 ;  /* 0x040000080c3f85b2 */ /* 0x0087240008000100 */
[----:B----4-:R-:W-:Y:S01]  /*14e0*/  BAR.SYNC.DEFER_BLOCKING 0x0 ;  /* 0x0000000000007b1d */ /* 0x010fe20000010000 */
[----:B------:R-:W-:-:S02]  /*14f0*/  CS2R R44, SRZ ;  /* 0x00000000002c7805 */ /* 0x000fc4000001ff00 */
[----:B------:R-:W-:Y:S02]  /*1500*/  CS2R R46, SRZ ;  /* 0x00000000002e7805 */ /* 0x000fe4000001ff00 */
[----:B------:R-:W-:Y:S02]  /*1510*/  CS2R R48, SRZ ;  /* 0x0000000000307805 */ /* 0x000fe4000001ff00 */
[----:B------:R-:W-:Y:S02]  /*1520*/  CS2R R50, SRZ ;  /* 0x0000000000327805 */ /* 0x000fe4000001ff00 */
[----:B------:R-:W-:Y:S02]  /*1530*/  CS2R R52, SRZ ;  /* 0x0000000000347805 */ /* 0x000fe4000001ff00 */
[----:B------:R-:W-:Y:S02]  /*1540*/  CS2R R54, SRZ ;  /* 0x0000000000367805 */ /* 0x000fe4000001ff00 */
        /* <DEDUP_REMOVED lines=15> */
[----:B------:R-:W-:Y:S01]  /*1640*/  CS2R R86, SRZ ;  /* 0x0000000000567805 */ /* 0x000fe2000001ff00 */
[----:B------:R3:W4:Y:S02]  /*1650*/  @!UP1 SYNCS.EXCH.64 URZ, [UR12+0x40008], UR10 ;  /* 0x0400080a0c3f95b2 */ /* 0x0007240008000100 */
[----:B----4-:R-:W-:Y:S06]  /*1660*/  BAR.SYNC.DEFER_BLOCKING 0x0 ;  /* 0x0000000000007b1d */ /* 0x010fec0000010000 */
[----:B------:R3:W4:Y:S02]  /*1670*/  @!UP2 SYNCS.EXCH.64 URZ, [UR12+0x40010], UR20 ;  /* 0x040010140c3fa5b2 */ /* 0x0007240008000100 */
[----:B----4-:R-:W-:Y:S06]  /*1680*/  BAR.SYNC.DEFER_BLOCKING 0x0 ;  /* 0x0000000000007b1d */ /* 0x010fec0000010000 */
[----:B------:R3:W4:Y:S01]  /*1690*/  @!UP3 SYNCS.EXCH.64 URZ, [UR12+0x40018], UR6 ;  /* 0x040018060c3fb5b2 */ /* 0x0007220008000100 */
[----:B------:R-:W-:Y:S05]  /*16a0*/  @!P1 BRA `(.L_x_47) ;  /* 0x0000000400d49947 */ /* 0x000fea0003800000 */
        /* <DEDUP_REMOVED lines=31> */
[----:B------:R-:W-:Y:S01]  /*18a0*/  CS2R R86, SRZ ;  /* 0x0000000000567805 */ /* 0x000fe2000001ff00 */
[----:B------:R-:W-:Y:S01]  /*18b0*/  UMOV UR5, URZ ;  /* 0x0000003f00057c82 */ /* 0x000fe20008000000 */
[----:B---3--:R-:W-:-:S05]  /*18c0*/  UMOV UR6, URZ ;  /* 0x0000003f00067c82 */ /* 0x008fca0008000000 */
.L_x_49:
[----:B----4-:R-:W-:Y:S01]  /*18d0*/  BAR.SYNC.DEFER_BLOCKING 0x0 ;  /* 0x0000000000007b1d */ /* 0x010fe20000010000 */
[----:B------:R-:W-:Y:S01]  /*18e0*/  ULEA UR7, UR5, UR12, 0x3 ;  /* 0x0000000c05077291 */ /* 0x000fe2000f8e183f */
[----:B-1----:R-:W-:Y:S01]  /*18f0*/  @!P2 IMAD.MOV.U32 R2, RZ, RZ, 0x10000 ;  /* 0x00010000ff02a424 */ /* 0x002fe200078e00ff */
[----:B------:R-:W-:Y:S01]  /*1900*/  ELECT P0, URZ, PT ;  /* 0x00000000003f782f */ /* 0x000fe20003800000 */
[----:B------:R-:W-:-:S03]  /*1910*/  ULEA UR28, UR5, UR12, 0xf ;  /* 0x0000000c051c7291 */ /* 0x000fc6000f8e783f */
[----:B------:R-:W-:Y:S01]  /*1920*/  ISETP.LT.U32.AND P0, PT, R6, 0x40, P0 ;  /* 0x000000400600780c */ /* 0x000fe20000701070 */
[----:B------:R-:W-:Y:S01]  /*1930*/  ULOP3.LUT UR22, UR13, 0x1, URZ, 0xc0, !UPT ;  /* 0x000000010d167892 */ /* 0x000fe2000f8ec03f */
[----:B------:R-:W-:-:S03]  /*1940*/  ELECT P1, URZ, PT ;  /* 0x00000000003f782f */ /* 0x000fc60003820000 */
[----:B------:R-:W-:Y:S02]  /*1950*/  ULEA UR20, UR22, UR28, 0xe ;  /* 0x0000001c16147291 */ /* 0x000fe4000f8e703f */
[----:B------:R-:W-:Y:S01]  /*1960*/  ULEA UR22, UR22, UR6, 0x6 ;  /* 0x0000000616167291 */ /* 0x000fe2000f8e303f */
[----:B------:R-:W-:-:S05]  /*1970*/  ISETP.LT.U32.AND P1, PT, R6, 0x40, P1 ;  /* 0x000000400600780c */ /* 0x000fca0000f21070 */
[----:B------:R-:W-:Y:S01]  /*1980*/  VOTEU.ANY UP0, P0 ;  /* 0x00000000003f7886 */ /* 0x000fe20000000100 */
[----:B------:R-:W-:Y:S01]  /*1990*/  VOTEU.ANY UP2, P0 ;  /* 0x00000000003f7886 */ /* 0x000fe20000040100 */
[----:B------:R-:W-:Y:S01]  /*19a0*/  UMOV UR26, UR22 ;  /* 0x00000016001a7c82 */ /* 0x000fe20008000000 */
[----:B------:R1:W-:Y:S01]  /*19b0*/  @!P2 SYNCS.ARRIVE.TRANS64 RZ, [UR7+0x40000], R2 ;  /* 0x04000002ffffa9a7 */ /* 0x0003e20008000007 */
[----:B------:R3:W-:Y:S06]  /*19c0*/  MEMBAR.ALL.CTA ;  /* 0x0000000000007992 */ /* 0x0007ec0000008000 */
[----:B---3--:R-:W3:Y:S01]  /*19d0*/  FENCE.VIEW.ASYNC.S ;  /* 0x00000000000073c6 */ /* 0x008ee20000000000 */
[----:B------:R-:W-:Y:S01]  /*19e0*/  @UP0 UIADD3 UR21, UR7, 0x40000, URZ ;  /* 0x0004000007150890 */ /* 0x000fe2000fffe03f */
[----:B------:R-:W-:Y:S01]  /*19f0*/  @UP0 UMOV UR8, UR14 ;  /* 0x0000000e00080c82 */ /* 0x000fe20008000000 */
[----:B------:R-:W-:Y:S01]  /*1a00*/  @UP0 UMOV UR9, UR15 ;  /* 0x0000000f00090c82 */ /* 0x000fe20008000000 */
[----:B---3--:R-:W-:Y:S01]  /*1a10*/  VOTEU.ANY UP1, P1 ;  /* 0x00000000003f7886 */ /* 0x008fe20000820100 */
[----:B------:R-:W-:Y:S01]  /*1a20*/  VOTEU.ANY UP3, P1 ;  /* 0x00000000003f7886 */ /* 0x000fe20000860100 */
[----:B-1----:R-:W-:-:S03]  /*1a30*/  IMAD.U32 R2, RZ, RZ, UR4 ;  /* 0x00000004ff027e24 */ /* 0x002fc6000f8e00ff */
[----:B------:R-:W-:Y:S02]  /*1a40*/  @UP1 UIADD3 UR24, UR20, 0x20000, URZ ;  /* 0x0002000014181890 */ /* 0x000fe4000fffe03f */
[----:B------:R-:W-:Y:S01]  /*1a50*/  @UP1 UIADD3 UR25, UR7, 0x40000, URZ ;  /* 0x0004000007191890 */ /* 0x000fe2000fffe03f */
[----:B------:R-:W-:Y:S01]  /*1a60*/  SHF.L.U32 R2, R2, 0x1f, RZ ;  /* 0x0000001f02027819 */ /* 0x000fe200000006ff */
[----:B------:R-:W-:Y:S01]  /*1a70*/  @UP1 UMOV UR10, UR16 ;  /* 0x00000010000a1c82 */ /* 0x000fe20008000000 */
[----:B------:R-:W-:Y:S01]  /*1a80*/  @UP1 UMOV UR11, UR17 ;  /* 0x00000011000b1c82 */ /* 0x000fe20008000000 */
[----:B------:R-:W-:Y:S06]  /*1a90*/  BAR.SYNC.DEFER_BLOCKING 0x0 ;  /* 0x0000000000007b1d */ /* 0x000fec0000010000 */
[----:B------:R1:W-:Y:S02]  /*1aa0*/  @UP2 UTMALDG.2D [UR20], [UR8] ;  /* 0x00000014080025b4 */ /* 0x0003e40008008000 */
[----:B------:R-:W-:Y:S06]  /*1ab0*/  BAR.SYNC.DEFER_BLOCKING 0x0 ;  /* 0x0000000000007b1d */ /* 0x000fec0000010000 */
[----:B------:R1:W-:Y:S02]  /*1ac0*/  @UP3 UTMALDG.2D [UR24], [UR10] ;  /* 0x000000180a0035b4 */ /* 0x0003e40008008000 */
[----:B------:R-:W-:Y:S06]  /*1ad0*/  BAR.SYNC.DEFER_BLOCKING 0x0 ;  /* 0x0000000000007b1d */ /* 0x000fec0000010000 */
[----:B------:R-:W3:Y:S02]  /*1ae0*/  SYNCS.PHASECHK.TRANS64.TRYWAIT P0, [UR7+0x40000], R2 ;  /* 0x04000002ff0075a7 */ /* 0x000ee40008000147 */
[----:B-1-3--:R-:W-:Y:S05]  /*1af0*/  @!P0 BRA `(.L_x_48) ;  /* 0x0000000800048947 */ /* 0x00afea0003800000 */
.L_x_50:
[----:B------:R-:W-:Y:S01]  /*1b00*/  USHF.L.U32 UR7, UR13, 0x7, URZ ;  /* 0x000000070d077899 */ /* 0x000fe2000800063f */
[----:B------:R-:W-:Y:S02]  /*1b10*/  WARPGROUP.DEPBAR.LE gsb0, 0x0 ;  /* 0x00008000000079c5 */ /* 0x000fe40000010000 */
[----:B------:R-:W-:Y:S01]  /*1b20*/  UIADD3 UR8, UR28, 0x20000, URZ ;  /* 0x000200001c087890 */ /* 0x000fe2000fffe03f */
[----:B------:R-:W-:Y:S01]  /*1b30*/  WARPGROUP.ARRIVE ;  /* 0x00000000000079c5 */ /* 0x000fe20000000000 */
[----:B------:R-:W-:Y:S01]  /*1b40*/  ULOP3.LUT UR7, UR7, 0x200, URZ, 0xc0, !UPT ;  /* 0x0000020007077892 */ /* 0x000fe2000f8ec03f */
[----:B------:R-:W1:Y:S01]  /*1b50*/  LDC R2, c[0x0][0x230] ;  /* 0x00008c00ff027b82 */ /* 0x000e620000000800 */
[----:B------:R-:W-:Y:S02]  /*1b60*/  USHF.R.U32.HI UR10, URZ, 0x4, UR8 ;  /* 0x000000043f0a7899 */ /* 0x000fe40008011608 */
[----:B------:R-:W-:Y:S02]  /*1b70*/  ULEA.HI UR7, UR28, UR7, URZ, 0x1c ;  /* 0x000000071c077291 */ /* 0x000fe4000f8fe03f */
[----:B------:R-:W-:-:S02]  /*1b80*/  USGXT.U32 UR10, UR10, 0xe ;  /* 0x0000000e0a0a789a */ /* 0x000fc40008000000 */
[----:B------:R-:W-:Y:S01]  /*1b90*/  ULOP3.LUT UR8, UR7, 0x3fff, URZ, 0xc0, !UPT ;  /* 0x00003fff07087892 */ /* 0x000fe2000f8ec03f */
[----:B------:R-:W-:Y:S01]  /*1ba0*/  UMOV UR9, 0x40000040 ;  /* 0x4000004000097882 */ /* 0x000fe20000000000 */
[----:B------:R-:W-:Y:S01]  /*1bb0*/  UMOV UR11, 0x40000040 ;  /* 0x40000040000b7882 */ /* 0x000fe20000000000 */
[----:B------:R-:W-:Y:S01]  /*1bc0*/  UMOV UR7, URZ ;  /* 0x0000003f00077c82 */ /* 0x000fe20008000000 */
[----:B------:R-:W-:Y:S02]  /*1bd0*/  UIADD3 UR6, UR6, 0x80, URZ ;  /* 0x0000008006067890 */ /* 0x000fe4000fffe03f */
[----:B------:R-:W-:-:S03]  /*1be0*/  UIADD3 UR5, UR5, 0x1, URZ ;  /* 0x0000000105057890 */ /* 0x000fc6000fffe03f */
[----:B------:R-:W-:Y:S01]  /*1bf0*/  HGMMA.64x128x16.F32 R24, gdesc[UR8], R24 ;  /* 0x01e00000081879f0 */ /* 0x000fe20008700818 */
[----:B------:R-:W-:Y:S02]  /*1c00*/  UIADD3 UR11, UP0, UR8, 0x2, URZ ;  /* 0x00000002080b7890 */ /* 0x000fe4000ff1e03f */
[----:B------:R-:W-:Y:S01]  /*1c10*/  UIADD3 UR10, UP1, UR10, 0x2, URZ ;  /* 0x000000020a0a7890 */ /* 0x000fe2000ff3e03f */
[----:B------:R-:W-:Y:S01]  /*1c20*/  UMOV UR8, URZ ;  /* 0x0000003f00087c82 */ /* 0x000fe20008000000 */
[----:B------:R-:W-:Y:S02]  /*1c30*/  UIADD3.X UR9, UR7, 0x40000040, URZ, UP0, !UPT ;  /* 0x4000004007097890 */ /* 0x000fe400087fe43f */
[----:B------:R-:W-:Y:S01]  /*1c40*/  UIADD3.X UR7, UR8, 0x40000040, URZ, UP1, !UPT ;  /* 0x4000004008077890 */ /* 0x000fe20008ffe43f */
[----:B-1----:R-:W-:Y:S01]  /*1c50*/  ISETP.LE.AND P0, PT, R2, UR6, PT ;  /* 0x0000000602007c0c */ /* 0x002fe2000bf03270 */
[----:B------:R-:W-:Y:S01]  /*1c60*/  UISETP.NE.U32.AND UP0, UPT, UR5, 0x4, UPT ;  /* 0x000000040500788c */ /* 0x000fe2000bf05070 */
[----:B------:R-:W-:-:S02]  /*1c70*/  UMOV UR8, UR11 ;  /* 0x0000000b00087c82 */ /* 0x000fc40008000000 */
[----:B------:R-:W-:Y:S02]  /*1c80*/  UIADD3.64 UR28, UR8, 0x2, URZ ;  /* 0x00000002081c7897 */ /* 0x000fe4000fffe03f */
[----:B------:R-:W-:Y:S01]  /*1c90*/  UMOV UR11, UR7 ;  /* 0x00000007000b7c82 */ /* 0x000fe20008000000 */
[----:B------:R-:W-:Y:S02]  /*1ca0*/  USEL UR7, URZ, 0x1, UP0 ;  /* 0x000000013f077887 */ /* 0x000fe40008000000 */
[----:B------:R-:W-:Y:S02]  /*1cb0*/  UIADD3.64 UR30, UR10, 0x2, URZ ;  /* 0x000000020a1e7897 */ /* 0x000fe4000fffe03f */
[----:B------:R-:W-:Y:S02]  /*1cc0*/  USEL UR5, UR5, URZ, UP0 ;  /* 0x0000003f05057287 */ /* 0x000fe40008000000 */
[----:B------:R-:W-:Y:S01]  /*1cd0*/  ULOP3.LUT UR4, UR4, UR7, URZ, 0x3c, !UPT ;  /* 0x0000000704047292 */ /* 0x000fe2000f8e3c3f */
[----:B------:R-:W-:-:S12]  /*1ce0*/  HGMMA.64x128x16.F32 R24, gdesc[UR8], R24 ;  /* 0x01e00000081879f0 */ /* 0x000fd80008700818 */
[----:B------:R-:W-:Y:S01]  /*1cf0*/  HGMMA.64x128x16.F32 R24, gdesc[UR28], R24 ;  /* 0x01e000001c1879f0 */ /* 0x000fe20008700818 */
[----:B------:R-:W-:Y:S02]  /*1d00*/  UIADD3.64 UR28, UR8, 0x4, URZ ;  /* 0x00000004081c7897 */ /* 0x000fe4000fffe03f */
[----:B------:R-:W-:-:S09]  /*1d10*/  UIADD3.64 UR30, UR10, 0x4, URZ ;  /* 0x000000040a1e7897 */ /* 0x000fd2000fffe03f */
        /* <DEDUP_REMOVED lines=8> */
[----:B------:R-:W-:Y:S02]  /*1da0*/  UIADD3.64 UR30, UR10, 0x402, URZ ;  /* 0x000004020a1e7897 */ /* 0x000fe4000fffe03f */
[----:B------:R-:W-:Y:S02]  /*1db0*/  UIADD3.64 UR8, UR8, 0x404, URZ ;  /* 0x0000040408087897 */ /* 0x000fe4000fffe03f */
[----:B------:R-:W-:-:S05]  /*1dc0*/  UIADD3.64 UR10, UR10, 0x404, URZ ;  /* 0x000004040a0a7897 */ /* 0x000fca000fffe03f */
[----:B------:R-:W-:-:S12]  /*1dd0*/  HGMMA.64x128x16.F32 R24, gdesc[UR28], R24 ;  /* 0x01e000001c1879f0 */ /* 0x000fd80008700818 */
[----:B------:R-:W-:Y:S01]  /*1de0*/  HGMMA.64x128x16.F32 R24, gdesc[UR8], R24, gsb0 ;  /* 0x01e00000081879f0 */ /* 0x000fe20008000818 */
[----:B------:R-:W-:Y:S05]  /*1df0*/  @!P0 BRA `(.L_x_49) ;  /* 0xfffffff800b48947 */ /* 0x000fea000383ffff */
.L_x_47:
[----:B------:R-:W-:Y:S02]  /*1e00*/  WARPGROUP.DEPBAR.LE gsb0, 0x0 ;  /* 0x00008000000079c5 */ /* 0x000fe40000010000 */
[----:B----4-:R-:W-:Y:S01]  /*1e10*/  BAR.SYNC.DEFER_BLOCKING 0x0 ;  /* 0x0000000000007b1d */ /* 0x010fe20000010000 */
[C---:B-1----:R-:W-:Y:S01]  /*1e20*/  IMAD.SHL.U32 R2, R0.reuse, 0x80, RZ ;  /* 0x0000008000027824 */ /* 0x042fe200078e00ff */
[----:B------:R-:W-:Y:S01]  /*1e30*/  F2FP.F16.F32.PACK_AB R24, R25, R24 ;  /* 0x000000181918723e */ /* 0x000fe200000000ff */
[----:B------:R-:W-:Y:S01]  /*1e40*/  IMAD.SHL.U32 R3, R0, 0x10, RZ ;  /* 0x0000001000037824 */ /* 0x000fe200078e00ff */
[----:B------:R-:W-:Y:S02]  /*1e50*/  F2FP.F16.F32.PACK_AB R25, R27, R26 ;  /* 0x0000001a1b19723e */ /* 0x000fe400000000ff */
[----:B------:R-:W-:Y:S02]  /*1e60*/  ELECT P0, URZ, PT ;  /* 0x00000000003f782f */ /* 0x000fe40003800000 */
[----:B------:R-:W-:Y:S01]  /*1e70*/  LOP3.LUT R2, R2, 0x780, RZ, 0xc0, !PT ;  /* 0x0000078002027812 */ /* 0x000fe200078ec0ff */
[----:B---3--:R-:W-:Y:S01]  /*1e80*/  ULOP3.LUT UR8, UR13, 0x1, URZ, 0xc0, !UPT ;  /* 0x000000010d087892 */ /* 0x008fe2000f8ec03f */
[----:B------:R-:W-:Y:S01]  /*1e90*/  F2FP.F16.F32.PACK_AB R56, R57, R56 ;  /* 0x000000383938723e */ /* 0x000fe200000000ff */
[----:B------:R-:W-:Y:S01]  /*1ea0*/  UMOV UR10, UR23 ;  /* 0x00000017000a7c82 */ /* 0x000fe20008000000 */
[----:B------:R-:W-:Y:S01]  /*1eb0*/  LOP3.LUT R3, R2, 0x70, R3, 0xf8, !PT ;  /* 0x0000007002037812 */ /* 0x000fe200078ef803 */
[----:B------:R-:W-:Y:S01]  /*1ec0*/  ULEA UR9, UR8, UR27, 0x6 ;  /* 0x0000001b08097291 */ /* 0x000fe2000f8e303f */
[----:B------:R-:W-:Y:S01]  /*1ed0*/  F2FP.F16.F32.PACK_AB R26, R29, R28 ;  /* 0x0000001c1d1a723e */ /* 0x000fe200000000ff */
[----:B------:R-:W-:Y:S01]  /*1ee0*/  ULEA UR8, UR8, UR12, 0xe ;  /* 0x0000000c08087291 */ /* 0x000fe2000f8e703f */
[----:B------:R-:W-:Y:S01]  /*1ef0*/  LOP3.LUT R3, R3, 0x10, R0, 0x78, !PT ;  /* 0x0000001003037812 */ /* 0x000fe200078e7800 */
[----:B------:R-:W-:Y:S01]  /*1f00*/  IMAD.SHL.U32 R0, R0, 0x40, RZ ;  /* 0x0000004000007824 */ /* 0x000fe200078e00ff */
[----:B------:R-:W-:-:S02]  /*1f10*/  F2FP.F16.F32.PACK_AB R27, R31, R30 ;  /* 0x0000001e1f1b723e */ /* 0x000fc400000000ff */
[----:B------:R-:W-:Y:S02]  /*1f20*/  F2FP.F16.F32.PACK_AB R32, R33, R32 ;  /* 0x000000202120723e */ /* 0x000fe400000000ff */
[----:B------:R-:W-:Y:S02]  /*1f30*/  LOP3.LUT R0, R3, 0x3800, R0, 0xf8, !PT ;  /* 0x0000380003007812 */ /* 0x000fe400078ef800 */
[----:B------:R-:W-:Y:S01]  /*1f40*/  F2FP.F16.F32.PACK_AB R57, R59, R58 ;  /* 0x0000003a3b39723e */ /* 0x000fe200000000ff */
[----:B------:R-:W1:Y:S02]  /*1f50*/  @!P2 SYNCS.CCTL.IV [UR12+0x40000] ;  /* 0x04000000ff00a9b1 */ /* 0x000e64000800000c */
[----:B-1----:R-:W-:Y:S01]  /*1f60*/  BAR.SYNC.DEFER_BLOCKING 0x0 ;  /* 0x0000000000007b1d */ /* 0x002fe20000010000 */
[C---:B------:R-:W-:Y:S01]  /*1f70*/  LOP3.LUT R3, R0.reuse, 0x20, RZ, 0x3c, !PT ;  /* 0x0000002000037812 */ /* 0x040fe200078e3cff */
[C---:B------:R-:W-:Y:S01]  /*1f80*/  VIADD R2, R0.reuse, UR12 ;  /* 0x0000000c00027c36 */ /* 0x040fe20008000000 */
[----:B------:R-:W-:-:S02]  /*1f90*/  LOP3.LUT R4, R0, 0x40, RZ, 0x3c, !PT ;  /* 0x0000004000047812 */ /* 0x000fc400078e3cff */
[----:B------:R-:W-:Y:S01]  /*1fa0*/  F2FP.F16.F32.PACK_AB R33, R35, R34 ;  /* 0x000000222321723e */ /* 0x000fe200000000ff */
[----:B------:R-:W-:Y:S01]  /*1fb0*/  VIADD R3, R3, UR12 ;  /* 0x0000000c03037c36 */ /* 0x000fe20008000000 */
[----:B------:R-:W-:Y:S01]  /*1fc0*/  F2FP.F16.F32.PACK_AB R58, R61, R60 ;  /* 0x0000003c3d3a723e */ /* 0x000fe200000000ff */
[----:B------:R-:W-:Y:S01]  /*1fd0*/  VIADD R4, R4, UR12 ;  /* 0x0000000c04047c36 */ /* 0x000fe20008000000 */
[----:B------:R-:W-:Y:S02]  /*1fe0*/  F2FP.F16.F32.PACK_AB R59, R63, R62 ;  /* 0x0000003e3f3b723e */ /* 0x000fe400000000ff */
[----:B------:R-:W-:Y:S02]  /*1ff0*/  F2FP.F16.F32.PACK_AB R64, R65, R64 ;  /* 0x000000404140723e */ /* 0x000fe400000000ff */
[----:B------:R-:W-:Y:S02]  /*2000*/  LOP3.LUT R0, R0, 0x60, RZ, 0x3c, !PT ;  /* 0x0000006000007812 */ /* 0x000fe400078e3cff */
[----:B------:R-:W-:-:S02]  /*2010*/  F2FP.F16.F32.PACK_AB R34, R37, R36 ;  /* 0x000000242522723e */ /* 0x000fc400000000ff */
[----:B------:R-:W-:Y:S01]  /*2020*/  F2FP.F16.F32.PACK_AB R35, R39, R38 ;  /* 0x000000262723723e */ /* 0x000fe200000000ff */
[----:B------:R-:W-:Y:S01]  /*2030*/  VIADD R0, R0, UR12 ;  /* 0x0000000c00007c36 */ /* 0x000fe20008000000 */
[----:B------:R-:W-:Y:S02]  /*2040*/  F2FP.F16.F32.PACK_AB R40, R41, R40 ;  /* 0x000000282928723e */ /* 0x000fe400000000ff */
[----:B------:R-:W-:Y:S02]  /*2050*/  F2FP.F16.F32.PACK_AB R65, R67, R66 ;  /* 0x000000424341723e */ /* 0x000fe400000000ff */
[----:B------:R-:W-:Y:S01]  /*2060*/  F2FP.F16.F32.PACK_AB R41, R43, R42 ;  /* 0x0000002a2b29723e */ /* 0x000fe200000000ff */
[----:B------:R-:W1:Y:S02]  /*2070*/  @!P2 SYNCS.CCTL.IV [UR12+0x40008] ;  /* 0x04000800ff00a9b1 */ /* 0x000e64000800000c */
[----:B-1----:R-:W-:Y:S01]  /*2080*/  BAR.SYNC.DEFER_BLOCKING 0x0 ;  /* 0x0000000000007b1d */ /* 0x002fe20000010000 */
[----:B------:R-:W-:-:S02]  /*2090*/  F2FP.F16.F32.PACK_AB R66, R69, R68 ;  /* 0x000000444542723e */ /* 0x000fc400000000ff */
[----:B------:R-:W-:Y:S02]  /*20a0*/  F2FP.F16.F32.PACK_AB R67, R71, R70 ;  /* 0x000000464743723e */ /* 0x000fe400000000ff */
[----:B------:R-:W-:Y:S02]  /*20b0*/  F2FP.F16.F32.PACK_AB R72, R73, R72 ;  /* 0x000000484948723e */ /* 0x000fe400000000ff */
[----:B------:R-:W-:Y:S02]  /*20c0*/  F2FP.F16.F32.PACK_AB R42, R45, R44 ;  /* 0x0000002c2d2a723e */ /* 0x000fe400000000ff */
[----:B------:R-:W-:Y:S02]  /*20d0*/  F2FP.F16.F32.PACK_AB R43, R47, R46 ;  /* 0x0000002e2f2b723e */ /* 0x000fe400000000ff */
[----:B------:R-:W-:Y:S02]  /*20e0*/  F2FP.F16.F32.PACK_AB R48, R49, R48 ;  /* 0x000000303130723e */ /* 0x000fe400000000ff */
[----:B------:R-:W-:-:S02]  /*20f0*/  F2FP.F16.F32.PACK_AB R73, R75, R74 ;  /* 0x0000004a4b49723e */ /* 0x000fc400000000ff */
[----:B------:R-:W-:Y:S02]  /*2100*/  F2FP.F16.F32.PACK_AB R49, R51, R50 ;  /* 0x000000323331723e */ /* 0x000fe400000000ff */
[----:B------:R-:W-:Y:S02]  /*2110*/  F2FP.F16.F32.PACK_AB R74, R77, R76 ;  /* 0x0000004c4d4a723e */ /* 0x000fe400000000ff */
        /* <DEDUP_REMOVED lines=9> */
[----:B------:R-:W-:-:S13]  /*21b0*/  ISETP.LT.U32.AND P0, PT, R6, 0x40, P0 ;  /* 0x000000400600780c */ /* 0x000fda0000701070 */
[----:B------:R-:W-:Y:S01]  /*21c0*/  VOTEU.ANY UP0, P0 ;  /* 0x00000000003f7886 */ /* 0x000fe20000000100 */
[----:B------:R-:W-:Y:S01]  /*21d0*/  VOTEU.ANY UP1, P0 ;  /* 0x00000000003f7886 */ /* 0x000fe20000020100 */
[----:B------:R-:W1:Y:S02]  /*21e0*/  @!P2 SYNCS.CCTL.IV [UR12+0x40018] ;  /* 0x04001800ff00a9b1 */ /* 0x000e64000800000c */
[----:B-1----:R-:W-:Y:S01]  /*21f0*/  STSM.16.M88.4 [R2], R24 ;  /* 0x0000001802007844 */ /* 0x002fe20000000200 */
[----:B------:R-:W-:Y:S01]  /*2200*/  @UP0 UMOV UR6, UR18 ;  /* 0x0000001200060c82 */ /* 0x000fe20008000000 */
[----:B------:R-:W-:Y:S02]  /*2210*/  @UP0 UMOV UR7, UR19 ;  /* 0x0000001300070c82 */ /* 0x000fe40008000000 */
[----:B------:R-:W-:Y:S04]  /*2220*/  STSM.16.M88.4 [R2+0x4000], R56 ;  /* 0x0040003802007844 */ /* 0x000fe80000000200 */
[----:B------:R-:W-:Y:S04]  /*2230*/  STSM.16.M88.4 [R3], R32 ;  /* 0x0000002003007844 */ /* 0x000fe80000000200 */
[----:B------:R-:W-:Y:S04]  /*2240*/  STSM.16.M88.4 [R3+0x4000], R64 ;  /* 0x0040004003007844 */ /* 0x000fe80000000200 */
[----:B------:R-:W-:Y:S04]  /*2250*/  STSM.16.M88.4 [R4], R40 ;  /* 0x0000002804007844 */ /* 0x000fe80000000200 */
[----:B------:R-:W-:Y:S04]  /*2260*/  STSM.16.M88.4 [R4+0x4000], R72 ;  /* 0x0040004804007844 */ /* 0x000fe80000000200 */
[----:B------:R-:W-:Y:S04]  /*2270*/  STSM.16.M88.4 [R0], R48 ;  /* 0x0000003000007844 */ /* 0x000fe80000000200 */
[----:B------:R-:W-:Y:S01]  /*2280*/  STSM.16.M88.4 [R0+0x4000], R80 ;  /* 0x0040005000007844 */ /* 0x000fe20000000200 */
[----:B------:R1:W-:Y:S06]  /*2290*/  MEMBAR.ALL.CTA ;  /* 0x0000000000007992 */ /* 0x0003ec0000008000 */
[----:B-1----:R-:W1:Y:S02]  /*22a0*/  FENCE.VIEW.ASYNC.S ;  /* 0x00000000000073c6 */ /* 0x002e640000000000 */
[----:B-1----:R-:W-:Y:S06]  /*22b0*/  BAR.SYNC.DEFER_BLOCKING 0x0 ;  /* 0x0000000000007b1d */ /* 0x002fec0000010000 */
[----:B------:R1:W-:Y:S01]  /*22c0*/  @UP1 UTMASTG.2D [UR8], [UR6] ;  /* 0x00000008060013b5 */ /* 0x0003e20008008000 */
[----:B------:R0:W-:Y:S01]  /*22d0*/  UTMACMDFLUSH ;  /* 0x00000000000079b7 */ /* 0x0001e20000000000 */
[----:B------:R-:W-:-:S04]  /*22e0*/  DEPBAR.LE SB0, 0x0 ;  /* 0x000080000000791a */ /* 0x000fc80000000000 */
[----:B------:R-:W-:Y:S06]  /*22f0*/  BAR.SYNC.DEFER_BLOCKING 0x0 ;  /* 0x0000000000007b1d */ /* 0x000fec0000010000 */
[----:B-1----:R-:W-:Y:S05]  /*2300*/  EXIT ;  /* 0x000000000000794d */ /* 0x002fea0003800000 */
.L_x_48:
[----:B------:R-:W1:Y:S02]  /*2310*/  SYNCS.PHASECHK.TRANS64.TRYWAIT P0, [UR7+0x40000], R2 ;  /* 0x04000002ff0075a7 */ /* 0x000e640008000147 */
[----:B-1----:R-:W-:Y:S05]  /*2320*/  @!P0 BRA `(.L_x_48) ;  /* 0xfffffffc00f88947 */ /* 0x002fea000383ffff */
[----:B------:R-:W-:Y:S05]  /*2330*/  BRA `(.L_x_50) ;  /* 0xfffffff400f07947 */ /* 0x000fea000383ffff */
.L_x_51:
[----:B------:R-:W-:-:S00]  /*2340*/  BRA `(.L_x_51) ;  /* 0xfffffffc00fc7947 */ /* 0x000fc0000383ffff */
[----:B------:R-:W-:-:S00]  /*2350*/  NOP ;  /* 0x0000000000007918 */ /* 0x000fc00000000000 */
        /* <DEDUP_REMOVED lines=10> */
.L_x_52:


//--------------------- .nv.shared.gluon_wgmma    --------------------------
	.section	.nv.shared.gluon_wgmma,"aw",@nobits
	.sectionflags	@""
	.align	16
	.zero		1024


//--------------------- .nv.shared.reserved.0     --------------------------
	.section	.nv.shared.reserved.0,"aw",@nobits
	.weak		__nv_reservedSMEM_offset_0_alias
	.size		__nv_reservedSMEM_offset_0_alias, 0, 0
	.other		__nv_reservedSMEM_offset_0_alias,@"STO_CUDA_RESERVED_SHARED STV_DEFAULT"
__nv_reservedSMEM_offset_0_alias:
	.zero		0


//--------------------- .nv.constant0.gluon_wgmma --------------------------
	.section	.nv.constant0.gluon_wgmma,"a",@progbits
	.sectionflags	@""
	.align	4
.nv.constant0.gluon_wgmma:
	.zero		608


//--------------------- SYMBOLS --------------------------

	.type		.nv.reservedSmem.offset0,@object
	.size		.nv.reservedSmem.offset0,0x4
